//
// Generated by NVIDIA NVVM Compiler
//
// Compiler Build ID: CL-36424714
// Cuda compilation tools, release 13.0, V13.0.88
// Based on NVVM 20.0.0
//

.version 9.0
.target sm_100
.address_size 64

	// .globl	_Z14compute_stressPf
.global .align 4 .b8 __cudart_i2opi_f[24] = {65, 144, 67, 60, 153, 149, 98, 219, 192, 221, 52, 245, 209, 87, 39, 252, 41, 21, 68, 78, 110, 131, 249, 162};

.visible .entry _Z14compute_stressPf(
	.param .u64 .ptr .align 1 _Z14compute_stressPf_param_0
)
{
	.local .align 4 .b8 	__local_depot0[28];
	.reg .b64 	%SP;
	.reg .b64 	%SPL;
	.reg .pred 	%p<17>;
	.reg .b32 	%r<87>;
	.reg .b32 	%f<51>;
	.reg .b64 	%rd<41>;
	.reg .b64 	%fd<5>;

	mov.u64 	%SPL, __local_depot0;
	ld.param.u64 	%rd13, [_Z14compute_stressPf_param_0];
	add.u64 	%rd1, %SPL, 0;
	add.u64 	%rd2, %SPL, 0;
	mov.u32 	%r30, %ctaid.x;
	mov.u32 	%r31, %ntid.x;
	mov.u32 	%r32, %tid.x;
	mad.lo.s32 	%r1, %r30, %r31, %r32;
	cvt.rn.f32.s32 	%f10, %r1;
	mul.f32 	%f11, %f10, 0f3C23D70A;
	mul.f32 	%f12, %f11, 0f3F22F983;
	cvt.rni.s32.f32 	%r33, %f12;
	cvt.rn.f32.s32 	%f13, %r33;
	fma.rn.f32 	%f14, %f13, 0fBFC90FDA, %f11;
	fma.rn.f32 	%f15, %f13, 0fB3A22168, %f14;
	fma.rn.f32 	%f16, %f13, 0fA7C234C5, %f15;
	abs.f32 	%f17, %f11;
	setp.ltu.f32 	%p2, %f17, 0f47CE4780;
	setp.eq.f32 	%p3, %f17, 0f7F800000;
	mov.b32 	%r2, %f11;
	shr.u32 	%r34, %r2, 23;
	and.b32  	%r35, %r34, 224;
	add.s32 	%r36, %r35, -128;
	shl.b32 	%r37, %r2, 8;
	or.b32  	%r3, %r37, -2147483648;
	shr.u32 	%r38, %r36, 5;
	and.b32  	%r4, %r34, 31;
	mul.wide.u32 	%rd16, %r38, 4;
	sub.s64 	%rd3, %rd2, %rd16;
	sub.s32 	%r5, 32, %r4;
	mov.f32 	%f48, 0f00000000;
	mul.rn.f32 	%f18, %f11, %f48;
	sub.s64 	%rd4, %rd1, %rd16;
	or.pred  	%p1, %p2, %p3;
	selp.b32 	%r6, %r33, 0, %p2;
	selp.f32 	%f1, %f16, %f18, %p2;
	mov.b32 	%r78, 0;
$L__BB0_1:
	mov.u32 	%r82, %r6;
	mov.f32 	%f49, %f1;
	@%p1 bra 	$L__BB0_7;
	mov.b64 	%rd39, 0;
	mov.b32 	%r79, 0;
	mov.u64 	%rd37, __cudart_i2opi_f;
	mov.u64 	%rd38, %rd2;
$L__BB0_3:
	.pragma "nounroll";
	ld.global.nc.u32 	%r40, [%rd37];
	mad.wide.u32 	%rd19, %r40, %r3, %rd39;
	shr.u64 	%rd39, %rd19, 32;
	st.local.u32 	[%rd38], %rd19;
	add.s32 	%r79, %r79, 1;
	add.s64 	%rd38, %rd38, 4;
	add.s64 	%rd37, %rd37, 4;
	setp.ne.s32 	%p4, %r79, 6;
	@%p4 bra 	$L__BB0_3;
	setp.eq.s32 	%p5, %r4, 0;
	st.local.u32 	[%rd2+24], %rd39;
	ld.local.u32 	%r80, [%rd3+24];
	ld.local.u32 	%r81, [%rd3+20];
	@%p5 bra 	$L__BB0_6;
	shl.b32 	%r41, %r80, %r4;
	shr.u32 	%r42, %r81, %r5;
	add.s32 	%r80, %r42, %r41;
	shl.b32 	%r43, %r81, %r4;
	ld.local.u32 	%r44, [%rd3+16];
	shr.u32 	%r45, %r44, %r5;
	add.s32 	%r81, %r45, %r43;
$L__BB0_6:
	setp.lt.s32 	%p6, %r2, 0;
	shr.u32 	%r46, %r80, 30;
	shf.l.wrap.b32 	%r47, %r81, %r80, 2;
	shl.b32 	%r48, %r81, 2;
	shr.u32 	%r49, %r47, 31;
	add.s32 	%r50, %r49, %r46;
	neg.s32 	%r51, %r50;
	selp.b32 	%r82, %r51, %r50, %p6;
	xor.b32  	%r52, %r47, %r2;
	shr.s32 	%r53, %r47, 31;
	xor.b32  	%r54, %r53, %r47;
	xor.b32  	%r55, %r53, %r48;
	cvt.u64.u32 	%rd20, %r54;
	shl.b64 	%rd21, %rd20, 32;
	cvt.u64.u32 	%rd22, %r55;
	or.b64  	%rd23, %rd21, %rd22;
	cvt.rn.f64.s64 	%fd1, %rd23;
	mul.f64 	%fd2, %fd1, 0d3BF921FB54442D19;
	cvt.rn.f32.f64 	%f19, %fd2;
	neg.f32 	%f20, %f19;
	setp.lt.s32 	%p7, %r52, 0;
	selp.f32 	%f49, %f20, %f19, %p7;
$L__BB0_7:
	mul.rn.f32 	%f21, %f49, %f49;
	and.b32  	%r56, %r82, 1;
	setp.eq.b32 	%p8, %r56, 1;
	selp.f32 	%f22, 0f3F800000, %f49, %p8;
	fma.rn.f32 	%f23, %f21, %f22, 0f00000000;
	fma.rn.f32 	%f24, %f21, 0f37CBAC00, 0fBAB607ED;
	selp.f32 	%f25, %f24, 0fB94D4153, %p8;
	selp.f32 	%f26, 0f3D2AAABB, 0f3C0885E4, %p8;
	fma.rn.f32 	%f27, %f25, %f21, %f26;
	selp.f32 	%f28, 0fBEFFFFFF, 0fBE2AAAA8, %p8;
	fma.rn.f32 	%f29, %f27, %f21, %f28;
	fma.rn.f32 	%f30, %f29, %f23, %f22;
	and.b32  	%r57, %r82, 2;
	setp.eq.s32 	%p9, %r57, 0;
	mov.f32 	%f31, 0f00000000;
	sub.f32 	%f32, %f31, %f30;
	selp.f32 	%f5, %f30, %f32, %p9;
	mov.u32 	%r86, %r6;
	mov.f32 	%f50, %f1;
	@%p1 bra 	$L__BB0_13;
	mov.b64 	%rd40, 0;
	mov.b32 	%r83, 0;
$L__BB0_9:
	.pragma "nounroll";
	mul.wide.u32 	%rd25, %r83, 4;
	mov.u64 	%rd26, __cudart_i2opi_f;
	add.s64 	%rd27, %rd26, %rd25;
	ld.global.nc.u32 	%r59, [%rd27];
	mad.wide.u32 	%rd28, %r59, %r3, %rd40;
	shr.u64 	%rd40, %rd28, 32;
	add.s64 	%rd29, %rd1, %rd25;
	st.local.u32 	[%rd29], %rd28;
	add.s32 	%r83, %r83, 1;
	setp.ne.s32 	%p10, %r83, 6;
	@%p10 bra 	$L__BB0_9;
	setp.eq.s32 	%p11, %r4, 0;
	st.local.u32 	[%rd1+24], %rd40;
	ld.local.u32 	%r84, [%rd4+24];
	ld.local.u32 	%r85, [%rd4+20];
	@%p11 bra 	$L__BB0_12;
	shl.b32 	%r60, %r84, %r4;
	shr.u32 	%r61, %r85, %r5;
	add.s32 	%r84, %r61, %r60;
	shl.b32 	%r62, %r85, %r4;
	ld.local.u32 	%r63, [%rd4+16];
	shr.u32 	%r64, %r63, %r5;
	add.s32 	%r85, %r64, %r62;
$L__BB0_12:
	setp.lt.s32 	%p12, %r2, 0;
	shr.u32 	%r65, %r84, 30;
	shf.l.wrap.b32 	%r66, %r85, %r84, 2;
	shl.b32 	%r67, %r85, 2;
	shr.u32 	%r68, %r66, 31;
	add.s32 	%r69, %r68, %r65;
	neg.s32 	%r70, %r69;
	selp.b32 	%r86, %r70, %r69, %p12;
	xor.b32  	%r71, %r66, %r2;
	shr.s32 	%r72, %r66, 31;
	xor.b32  	%r73, %r72, %r66;
	xor.b32  	%r74, %r72, %r67;
	cvt.u64.u32 	%rd30, %r73;
	shl.b64 	%rd31, %rd30, 32;
	cvt.u64.u32 	%rd32, %r74;
	or.b64  	%rd33, %rd31, %rd32;
	cvt.rn.f64.s64 	%fd3, %rd33;
	mul.f64 	%fd4, %fd3, 0d3BF921FB54442D19;
	cvt.rn.f32.f64 	%f33, %fd4;
	neg.f32 	%f34, %f33;
	setp.lt.s32 	%p13, %r71, 0;
	selp.f32 	%f50, %f34, %f33, %p13;
$L__BB0_13:
	add.s32 	%r75, %r86, 1;
	mul.rn.f32 	%f35, %f50, %f50;
	and.b32  	%r76, %r86, 1;
	setp.eq.b32 	%p14, %r76, 1;
	selp.f32 	%f36, %f50, 0f3F800000, %p14;
	fma.rn.f32 	%f37, %f35, %f36, 0f00000000;
	fma.rn.f32 	%f38, %f35, 0f37CBAC00, 0fBAB607ED;
	selp.f32 	%f39, 0fB94D4153, %f38, %p14;
	selp.f32 	%f40, 0f3C0885E4, 0f3D2AAABB, %p14;
	fma.rn.f32 	%f41, %f39, %f35, %f40;
	selp.f32 	%f42, 0fBE2AAAA8, 0fBEFFFFFF, %p14;
	fma.rn.f32 	%f43, %f41, %f35, %f42;
	fma.rn.f32 	%f44, %f43, %f37, %f36;
	and.b32  	%r77, %r75, 2;
	setp.eq.s32 	%p15, %r77, 0;
	mov.f32 	%f45, 0f00000000;
	sub.f32 	%f46, %f45, %f44;
	selp.f32 	%f47, %f44, %f46, %p15;
	fma.rn.f32 	%f48, %f5, %f47, %f48;
	add.s32 	%r78, %r78, 1;
	setp.ne.s32 	%p16, %r78, 1000;
	@%p16 bra 	$L__BB0_1;
	cvta.to.global.u64 	%rd34, %rd13;
	mul.wide.s32 	%rd35, %r1, 4;
	add.s64 	%rd36, %rd34, %rd35;
	st.global.f32 	[%rd36], %f48;
	ret;

}
	// .globl	_Z13memory_stressPf
.visible .entry _Z13memory_stressPf(
	.param .u64 .ptr .align 1 _Z13memory_stressPf_param_0
)
{
	.reg .pred 	%p<2>;
	.reg .b32 	%r<12>;
	.reg .b32 	%f<20>;
	.reg .b64 	%rd<8>;

	ld.param.u64 	%rd3, [_Z13memory_stressPf_param_0];
	cvta.to.global.u64 	%rd1, %rd3;
	mov.u32 	%r7, %ctaid.x;
	mov.u32 	%r8, %ntid.x;
	mov.u32 	%r9, %tid.x;
	mad.lo.s32 	%r1, %r7, %r8, %r9;
	add.s64 	%rd2, %rd1, 4194304;
	mov.f32 	%f19, 0f00000000;
	mov.b32 	%r11, 0;
	mov.u32 	%r10, %r1;
$L__BB1_1:
	mul.wide.s32 	%rd4, %r10, 4;
	add.s64 	%rd5, %rd2, %rd4;
	ld.global.f32 	%f4, [%rd5+-4194304];
	add.f32 	%f5, %f19, %f4;
	ld.global.f32 	%f6, [%rd5+-3145728];
	add.f32 	%f7, %f5, %f6;
	ld.global.f32 	%f8, [%rd5+-2097152];
	add.f32 	%f9, %f7, %f8;
	ld.global.f32 	%f10, [%rd5+-1048576];
	add.f32 	%f11, %f9, %f10;
	ld.global.f32 	%f12, [%rd5];
	add.f32 	%f13, %f11, %f12;
	ld.global.f32 	%f14, [%rd5+1048576];
	add.f32 	%f15, %f13, %f14;
	ld.global.f32 	%f16, [%rd5+2097152];
	add.f32 	%f17, %f15, %f16;
	ld.global.f32 	%f18, [%rd5+3145728];
	add.f32 	%f19, %f17, %f18;
	add.s32 	%r11, %r11, 8;
	add.s32 	%r10, %r10, 2097152;
	setp.ne.s32 	%p1, %r11, 1000;
	@%p1 bra 	$L__BB1_1;
	mul.wide.s32 	%rd6, %r1, 4;
	add.s64 	%rd7, %rd1, %rd6;
	st.global.f32 	[%rd7], %f19;
	ret;

}
	// .globl	_Z9xu_stressPf
.visible .entry _Z9xu_stressPf(
	.param .u64 .ptr .align 1 _Z9xu_stressPf_param_0
)
{
	.reg .pred 	%p<2>;
	.reg .b32 	%r<9>;
	.reg .b32 	%f<17>;
	.reg .b64 	%rd<5>;

	ld.param.u64 	%rd1, [_Z9xu_stressPf_param_0];
	mov.u32 	%r5, %ctaid.x;
	mov.u32 	%r6, %ntid.x;
	mov.u32 	%r7, %tid.x;
	mad.lo.s32 	%r1, %r5, %r6, %r7;
	cvt.rn.f32.s32 	%f5, %r1;
	mul.f32 	%f6, %f5, 0f3C23D70A;
	sin.approx.f32 	%f7, %f6;
	cos.approx.f32 	%f8, %f6;
	mul.f32 	%f1, %f7, %f8;
	mov.f32 	%f16, 0f00000000;
	mov.b32 	%r8, 0;
$L__BB2_1:
	add.f32 	%f9, %f16, %f1;
	add.f32 	%f10, %f9, %f1;
	add.f32 	%f11, %f10, %f1;
	add.f32 	%f12, %f11, %f1;
	add.f32 	%f13, %f12, %f1;
	add.f32 	%f14, %f13, %f1;
	add.f32 	%f15, %f14, %f1;
	add.f32 	%f16, %f15, %f1;
	add.s32 	%r8, %r8, 8;
	setp.ne.s32 	%p1, %r8, 1000;
	@%p1 bra 	$L__BB2_1;
	cvta.to.global.u64 	%rd2, %rd1;
	mul.wide.s32 	%rd3, %r1, 4;
	add.s64 	%rd4, %rd2, %rd3;
	st.global.f32 	[%rd4], %f16;
	ret;

}
	// .globl	_Z13atomic_stressPf
.visible .entry _Z13atomic_stressPf(
	.param .u64 .ptr .align 1 _Z13atomic_stressPf_param_0
)
{
	.reg .pred 	%p<2>;
	.reg .b32 	%r<9>;
	.reg .b32 	%f<9>;
	.reg .b64 	%rd<5>;

	ld.param.u64 	%rd2, [_Z13atomic_stressPf_param_0];
	cvta.to.global.u64 	%rd3, %rd2;
	mov.u32 	%r4, %ctaid.x;
	mov.u32 	%r5, %ntid.x;
	mov.u32 	%r6, %tid.x;
	mad.lo.s32 	%r7, %r4, %r5, %r6;
	mul.wide.s32 	%rd4, %r7, 4;
	add.s64 	%rd1, %rd3, %rd4;
	mov.b32 	%r8, 0;
$L__BB3_1:
	atom.global.add.f32 	%f1, [%rd1], 0f3F800000;
	atom.global.add.f32 	%f2, [%rd1], 0f3F800000;
	atom.global.add.f32 	%f3, [%rd1], 0f3F800000;
	atom.global.add.f32 	%f4, [%rd1], 0f3F800000;
	atom.global.add.f32 	%f5, [%rd1], 0f3F800000;
	atom.global.add.f32 	%f6, [%rd1], 0f3F800000;
	atom.global.add.f32 	%f7, [%rd1], 0f3F800000;
	atom.global.add.f32 	%f8, [%rd1], 0f3F800000;
	add.s32 	%r8, %r8, 8;
	setp.ne.s32 	%p1, %r8, 1000;
	@%p1 bra 	$L__BB3_1;
	ret;

}


// ===== COMPILED SASS (sm_100) =====

	.target	sm_100

	.elftype	@"ET_EXEC"


//--------------------- .note.nv.tkinfo           --------------------------
	.section	.note.nv.tkinfo,"",@"SHT_NOTE"
	.sectionflags	@"SHF_NOTE_NV_TKINFO"
	.tkinfo
        /*0018*/ 	.word	0x00000002
        /*0030*/ 	.string	""
        /*0030*/ 	.string	"ptxas"
        /*0030*/ 	.string	"Cuda compilation tools, release 13.0, V13.0.88"
        /*0030*/ 	.string	"Build cuda_13.0.r13.0/compiler.36424714_0"
        /*0030*/ 	.string	"-arch sm_100 -m 64 "



//--------------------- .note.nv.cuinfo           --------------------------
	.section	.note.nv.cuinfo,"",@"SHT_NOTE"
	.sectionflags	@"SHF_NOTE_NV_CUINFO"
        /*0018*/ 	.short	0x0002
        /*001a*/ 	.short	0x0064
        /*001c*/ 	.short	0x0082
	.zero		2


//--------------------- .nv.info                  --------------------------
	.section	.nv.info,"",@"SHT_CUDA_INFO"
	.align	4


	//----- nvinfo : EIATTR_REGCOUNT
	.align		4
        /*0000*/ 	.byte	0x04, 0x2f
        /*0002*/ 	.short	(.L_2 - .L_1)
	.align		4
.L_1:
        /*0004*/ 	.word	index@(_Z14compute_stressPf)
        /*0008*/ 	.word	0x00000020


	//----- nvinfo : EIATTR_FRAME_SIZE
	.align		4
.L_2:
        /*000c*/ 	.byte	0x04, 0x11
        /*000e*/ 	.short	(.L_4 - .L_3)
	.align		4
.L_3:
        /*0010*/ 	.word	index@(_Z14compute_stressPf)
        /*0014*/ 	.word	0x00000000


	//----- nvinfo : EIATTR_REGCOUNT
	.align		4
.L_4:
        /*0018*/ 	.byte	0x04, 0x2f
        /*001a*/ 	.short	(.L_6 - .L_5)
	.align		4
.L_5:
        /*001c*/ 	.word	index@(_Z13memory_stressPf)
        /*0020*/ 	.word	0x00000020


	//----- nvinfo : EIATTR_FRAME_SIZE
	.align		4
.L_6:
        /*0024*/ 	.byte	0x04, 0x11
        /*0026*/ 	.short	(.L_8 - .L_7)
	.align		4
.L_7:
        /*0028*/ 	.word	index@(_Z13memory_stressPf)
        /*002c*/ 	.word	0x00000000


	//----- nvinfo : EIATTR_REGCOUNT
	.align		4
.L_8:
        /*0030*/ 	.byte	0x04, 0x2f
        /*0032*/ 	.short	(.L_10 - .L_9)
	.align		4
.L_9:
        /*0034*/ 	.word	index@(_Z9xu_stressPf)
        /*0038*/ 	.word	0x00000009


	//----- nvinfo : EIATTR_FRAME_SIZE
	.align		4
.L_10:
        /*003c*/ 	.byte	0x04, 0x11
        /*003e*/ 	.short	(.L_12 - .L_11)
	.align		4
.L_11:
        /*0040*/ 	.word	index@(_Z9xu_stressPf)
        /*0044*/ 	.word	0x00000000


	//----- nvinfo : EIATTR_REGCOUNT
	.align		4
.L_12:
        /*0048*/ 	.byte	0x04, 0x2f
        /*004a*/ 	.short	(.L_14 - .L_13)
	.align		4
.L_13:
        /*004c*/ 	.word	index@(_Z13atomic_stressPf)
        /*0050*/ 	.word	0x0000000a


	//----- nvinfo : EIATTR_FRAME_SIZE
	.align		4
.L_14:
        /*0054*/ 	.byte	0x04, 0x11
        /*0056*/ 	.short	(.L_16 - .L_15)
	.align		4
.L_15:
        /*0058*/ 	.word	index@(_Z13atomic_stressPf)
        /*005c*/ 	.word	0x00000000


	//----- nvinfo : EIATTR_MIN_STACK_SIZE
	.align		4
.L_16:
        /*0060*/ 	.byte	0x04, 0x12
        /*0062*/ 	.short	(.L_18 - .L_17)
	.align		4
.L_17:
        /*0064*/ 	.word	index@(_Z13atomic_stressPf)
        /*0068*/ 	.word	0x00000000


	//----- nvinfo : EIATTR_MIN_STACK_SIZE
	.align		4
.L_18:
        /*006c*/ 	.byte	0x04, 0x12
        /*006e*/ 	.short	(.L_20 - .L_19)
	.align		4
.L_19:
        /*0070*/ 	.word	index@(_Z9xu_stressPf)
        /*0074*/ 	.word	0x00000000


	//----- nvinfo : EIATTR_MIN_STACK_SIZE
	.align		4
.L_20:
        /*0078*/ 	.byte	0x04, 0x12
        /*007a*/ 	.short	(.L_22 - .L_21)
	.align		4
.L_21:
        /*007c*/ 	.word	index@(_Z13memory_stressPf)
        /*0080*/ 	.word	0x00000000


	//----- nvinfo : EIATTR_MIN_STACK_SIZE
	.align		4
.L_22:
        /*0084*/ 	.byte	0x04, 0x12
        /*0086*/ 	.short	(.L_24 - .L_23)
	.align		4
.L_23:
        /*0088*/ 	.word	index@(_Z14compute_stressPf)
        /*008c*/ 	.word	0x00000000
.L_24:


//--------------------- .nv.compat                --------------------------
	.section	.nv.compat,"",@"SHT_CUDA_COMPAT_INFO"
	.align	4
        /*0000*/ 	.byte	0x02, 0x09, 0x00, 0x00, 0x02, 0x02, 0x01, 0x00, 0x02, 0x05, 0x05, 0x00, 0x03, 0x07, 0x01, 0x01
        /*0010*/ 	.byte	0x02, 0x03, 0x00, 0x00, 0x02, 0x06, 0x01, 0x00, 0x04, 0x0b, 0x08, 0x00, 0x01, 0x00, 0x00, 0x00
        /*0020*/ 	.byte	0x00, 0x00, 0x00, 0x00


//--------------------- .nv.info._Z13atomic_stressPf --------------------------
	.section	.nv.info._Z13atomic_stressPf,"",@"SHT_CUDA_INFO"
	.sectionflags	@""
	.align	4


	//----- nvinfo : EIATTR_CUDA_API_VERSION
	.align		4
        /*0000*/ 	.byte	0x04, 0x37
        /*0002*/ 	.short	(.L_26 - .L_25)
.L_25:
        /*0004*/ 	.word	0x00000082


	//----- nvinfo : EIATTR_KPARAM_INFO
	.align		4
.L_26:
        /*0008*/ 	.byte	0x04, 0x17
        /*000a*/ 	.short	(.L_28 - .L_27)
.L_27:
        /*000c*/ 	.word	0x00000000
        /*0010*/ 	.short	0x0000
        /*0012*/ 	.short	0x0000
        /*0014*/ 	.byte	0x00, 0xf5, 0x21, 0x00


	//----- nvinfo : EIATTR_SPARSE_MMA_MASK
	.align		4
.L_28:
        /*0018*/ 	.byte	0x03, 0x50
        /*001a*/ 	.short	0x0000


	//----- nvinfo : EIATTR_MAXREG_COUNT
	.align		4
        /*001c*/ 	.byte	0x03, 0x1b
        /*001e*/ 	.short	0x00ff


	//----- nvinfo : EIATTR_MERCURY_ISA_VERSION
	.align		4
        /*0020*/ 	.byte	0x03, 0x5f
        /*0022*/ 	.short	0x0101


	//----- nvinfo : EIATTR_VRC_CTA_INIT_COUNT
	.align		4
        /*0024*/ 	.byte	0x02, 0x4a
	.zero		1
	.zero		1


	//----- nvinfo : EIATTR_EXIT_INSTR_OFFSETS
	.align		4
        /*0028*/ 	.byte	0x04, 0x1c
        /*002a*/ 	.short	(.L_30 - .L_29)


	//   ....[0]....
.L_29:
        /*002c*/ 	.word	0x00003f10


	//----- nvinfo : EIATTR_CBANK_PARAM_SIZE
	.align		4
.L_30:
        /*0030*/ 	.byte	0x03, 0x19
        /*0032*/ 	.short	0x0008


	//----- nvinfo : EIATTR_PARAM_CBANK
	.align		4
        /*0034*/ 	.byte	0x04, 0x0a
        /*0036*/ 	.short	(.L_32 - .L_31)
	.align		4
.L_31:
        /*0038*/ 	.word	index@(.nv.constant0._Z13atomic_stressPf)
        /*003c*/ 	.short	0x0380
        /*003e*/ 	.short	0x0008


	//----- nvinfo : EIATTR_SW_WAR
	.align		4
.L_32:
        /*0040*/ 	.byte	0x04, 0x36
        /*0042*/ 	.short	(.L_34 - .L_33)
.L_33:
        /*0044*/ 	.word	0x00000008
.L_34:


//--------------------- .nv.info._Z9xu_stressPf   --------------------------
	.section	.nv.info._Z9xu_stressPf,"",@"SHT_CUDA_INFO"
	.sectionflags	@""
	.align	4


	//----- nvinfo : EIATTR_CUDA_API_VERSION
	.align		4
        /*0000*/ 	.byte	0x04, 0x37
        /*0002*/ 	.short	(.L_36 - .L_35)
.L_35:
        /*0004*/ 	.word	0x00000082


	//----- nvinfo : EIATTR_KPARAM_INFO
	.align		4
.L_36:
        /*0008*/ 	.byte	0x04, 0x17
        /*000a*/ 	.short	(.L_38 - .L_37)
.L_37:
        /*000c*/ 	.word	0x00000000
        /*0010*/ 	.short	0x0000
        /*0012*/ 	.short	0x0000
        /*0014*/ 	.byte	0x00, 0xf5, 0x21, 0x00


	//----- nvinfo : EIATTR_SPARSE_MMA_MASK
	.align		4
.L_38:
        /*0018*/ 	.byte	0x03, 0x50
        /*001a*/ 	.short	0x0000


	//----- nvinfo : EIATTR_MAXREG_COUNT
	.align		4
        /*001c*/ 	.byte	0x03, 0x1b
        /*001e*/ 	.short	0x00ff


	//----- nvinfo : EIATTR_MERCURY_ISA_VERSION
	.align		4
        /*0020*/ 	.byte	0x03, 0x5f
        /*0022*/ 	.short	0x0101


	//----- nvinfo : EIATTR_VRC_CTA_INIT_COUNT
	.align		4
        /*0024*/ 	.byte	0x02, 0x4a
	.zero		1
	.zero		1


	//----- nvinfo : EIATTR_EXIT_INSTR_OFFSETS
	.align		4
        /*0028*/ 	.byte	0x04, 0x1c
        /*002a*/ 	.short	(.L_40 - .L_39)


	//   ....[0]....
.L_39:
        /*002c*/ 	.word	0x00003f60


	//----- nvinfo : EIATTR_CBANK_PARAM_SIZE
	.align		4
.L_40:
        /*0030*/ 	.byte	0x03, 0x19
        /*0032*/ 	.short	0x0008


	//----- nvinfo : EIATTR_PARAM_CBANK
	.align		4
        /*0034*/ 	.byte	0x04, 0x0a
        /*0036*/ 	.short	(.L_42 - .L_41)
	.align		4
.L_41:
        /*0038*/ 	.word	index@(.nv.constant0._Z9xu_stressPf)
        /*003c*/ 	.short	0x0380
        /*003e*/ 	.short	0x0008


	//----- nvinfo : EIATTR_SW_WAR
	.align		4
.L_42:
        /*0040*/ 	.byte	0x04, 0x36
        /*0042*/ 	.short	(.L_44 - .L_43)
.L_43:
        /*0044*/ 	.word	0x00000008
.L_44:


//--------------------- .nv.info._Z13memory_stressPf --------------------------
	.section	.nv.info._Z13memory_stressPf,"",@"SHT_CUDA_INFO"
	.sectionflags	@""
	.align	4


	//----- nvinfo : EIATTR_CUDA_API_VERSION
	.align		4
        /*0000*/ 	.byte	0x04, 0x37
        /*0002*/ 	.short	(.L_46 - .L_45)
.L_45:
        /*0004*/ 	.word	0x00000082


	//----- nvinfo : EIATTR_KPARAM_INFO
	.align		4
.L_46:
        /*0008*/ 	.byte	0x04, 0x17
        /*000a*/ 	.short	(.L_48 - .L_47)
.L_47:
        /*000c*/ 	.word	0x00000000
        /*0010*/ 	.short	0x0000
        /*0012*/ 	.short	0x0000
        /*0014*/ 	.byte	0x00, 0xf5, 0x21, 0x00


	//----- nvinfo : EIATTR_SPARSE_MMA_MASK
	.align		4
.L_48:
        /*0018*/ 	.byte	0x03, 0x50
        /*001a*/ 	.short	0x0000


	//----- nvinfo : EIATTR_MAXREG_COUNT
	.align		4
        /*001c*/ 	.byte	0x03, 0x1b
        /*001e*/ 	.short	0x00ff


	//----- nvinfo : EIATTR_MERCURY_ISA_VERSION
	.align		4
        /*0020*/ 	.byte	0x03, 0x5f
        /*0022*/ 	.short	0x0101


	//----- nvinfo : EIATTR_VRC_CTA_INIT_COUNT
	.align		4
        /*0024*/ 	.byte	0x02, 0x4a
	.zero		1
	.zero		1


	//----- nvinfo : EIATTR_EXIT_INSTR_OFFSETS
	.align		4
        /*0028*/ 	.byte	0x04, 0x1c
        /*002a*/ 	.short	(.L_50 - .L_49)


	//   ....[0]....
.L_49:
        /*002c*/ 	.word	0x00000fc0


	//----- nvinfo : EIATTR_CBANK_PARAM_SIZE
	.align		4
.L_50:
        /*0030*/ 	.byte	0x03, 0x19
        /*0032*/ 	.short	0x0008


	//----- nvinfo : EIATTR_PARAM_CBANK
	.align		4
        /*0034*/ 	.byte	0x04, 0x0a
        /*0036*/ 	.short	(.L_52 - .L_51)
	.align		4
.L_51:
        /*0038*/ 	.word	index@(.nv.constant0._Z13memory_stressPf)
        /*003c*/ 	.short	0x0380
        /*003e*/ 	.short	0x0008


	//----- nvinfo : EIATTR_SW_WAR
	.align		4
.L_52:
        /*0040*/ 	.byte	0x04, 0x36
        /*0042*/ 	.short	(.L_54 - .L_53)
.L_53:
        /*0044*/ 	.word	0x00000008
.L_54:


//--------------------- .nv.info._Z14compute_stressPf --------------------------
	.section	.nv.info._Z14compute_stressPf,"",@"SHT_CUDA_INFO"
	.sectionflags	@""
	.align	4


	//----- nvinfo : EIATTR_CUDA_API_VERSION
	.align		4
        /*0000*/ 	.byte	0x04, 0x37
        /*0002*/ 	.short	(.L_56 - .L_55)
.L_55:
        /*0004*/ 	.word	0x00000082


	//----- nvinfo : EIATTR_KPARAM_INFO
	.align		4
.L_56:
        /*0008*/ 	.byte	0x04, 0x17
        /*000a*/ 	.short	(.L_58 - .L_57)
.L_57:
        /*000c*/ 	.word	0x00000000
        /*0010*/ 	.short	0x0000
        /*0012*/ 	.short	0x0000
        /*0014*/ 	.byte	0x00, 0xf5, 0x21, 0x00


	//----- nvinfo : EIATTR_SPARSE_MMA_MASK
	.align		4
.L_58:
        /*0018*/ 	.byte	0x03, 0x50
        /*001a*/ 	.short	0x0000


	//----- nvinfo : EIATTR_MAXREG_COUNT
	.align		4
        /*001c*/ 	.byte	0x03, 0x1b
        /*001e*/ 	.short	0x00ff


	//----- nvinfo : EIATTR_MERCURY_ISA_VERSION
	.align		4
        /*0020*/ 	.byte	0x03, 0x5f
        /*0022*/ 	.short	0x0101


	//----- nvinfo : EIATTR_VRC_CTA_INIT_COUNT
	.align		4
        /*0024*/ 	.byte	0x02, 0x4a
	.zero		1
	.zero		1


	//----- nvinfo : EIATTR_EXIT_INSTR_OFFSETS
	.align		4
        /*0028*/ 	.byte	0x04, 0x1c
        /*002a*/ 	.short	(.L_60 - .L_59)


	//   ....[0]....
.L_59:
        /*002c*/ 	.word	0x00000fa0


	//----- nvinfo : EIATTR_CRS_STACK_SIZE
	.align		4
.L_60:
        /*0030*/ 	.byte	0x04, 0x1e
        /*0032*/ 	.short	(.L_62 - .L_61)
.L_61:
        /*0034*/ 	.word	0x00000000


	//----- nvinfo : EIATTR_CBANK_PARAM_SIZE
	.align		4
.L_62:
        /*0038*/ 	.byte	0x03, 0x19
        /*003a*/ 	.short	0x0008


	//----- nvinfo : EIATTR_PARAM_CBANK
	.align		4
        /*003c*/ 	.byte	0x04, 0x0a
        /*003e*/ 	.short	(.L_64 - .L_63)
	.align		4
.L_63:
        /*0040*/ 	.word	index@(.nv.constant0._Z14compute_stressPf)
        /*0044*/ 	.short	0x0380
        /*0046*/ 	.short	0x0008


	//----- nvinfo : EIATTR_SW_WAR
	.align		4
.L_64:
        /*0048*/ 	.byte	0x04, 0x36
        /*004a*/ 	.short	(.L_66 - .L_65)
.L_65:
        /*004c*/ 	.word	0x00000008
.L_66:


//--------------------- .nv.callgraph             --------------------------
	.section	.nv.callgraph,"",@"SHT_CUDA_CALLGRAPH"
	.align	4
	.sectionentsize	8
	.align		4
        /*0000*/ 	.word	0x00000000
	.align		4
        /*0004*/ 	.word	0xffffffff
	.align		4
        /*0008*/ 	.word	0x00000000
	.align		4
        /*000c*/ 	.word	0xfffffffe
	.align		4
        /*0010*/ 	.word	0x00000000
	.align		4
        /*0014*/ 	.word	0xfffffffd
	.align		4
        /*0018*/ 	.word	0x00000000
	.align		4
        /*001c*/ 	.word	0xfffffffc


//--------------------- .nv.constant4             --------------------------
	.section	.nv.constant4,"a",@progbits
	.align	8
	.align		8
.nv.constant4:
        /*0000*/ 	.dword	__cudart_i2opi_f


//--------------------- .text._Z13atomic_stressPf --------------------------
	.section	.text._Z13atomic_stressPf,"ax",@progbits
	.align	128
        .global         _Z13atomic_stressPf
        .type           _Z13atomic_stressPf,@function
        .size           _Z13atomic_stressPf,(.L_x_16 - _Z13atomic_stressPf)
        .other          _Z13atomic_stressPf,@"STO_CUDA_ENTRY STV_DEFAULT"
_Z13atomic_stressPf:
.text._Z13atomic_stressPf:
[----:B------:R-:W-:Y:S01]  /*0000*/  LDC R1, c[0x0][0x37c] ;  /* 0x0000df00ff017b82 */ /* 0x000fe20000000800 */
[----:B------:R-:W0:Y:S07]  /*0010*/  S2R R0, SR_TID.X ;  /* 0x0000000000007919 */ /* 0x000e2e0000002100 */
[----:B------:R-:W0:Y:S01]  /*0020*/  S2UR UR6, SR_CTAID.X ;  /* 0x00000000000679c3 */ /* 0x000e220000002500 */
[----:B------:R-:W1:Y:S01]  /*0030*/  LDCU.64 UR4, c[0x0][0x358] ;  /* 0x00006b00ff0477ac */ /* 0x000e620008000a00 */
[----:B------:R-:W-:-:S06]  /*0040*/  HFMA2 R7, -RZ, RZ, 1.875, 0 ;  /* 0x3f800000ff077431 */ /* 0x000fcc00000001ff */
[----:B------:R-:W0:Y:S08]  /*0050*/  LDC R5, c[0x0][0x360] ;  /* 0x0000d800ff057b82 */ /* 0x000e300000000800 */
[----:B------:R-:W2:Y:S01]  /*0060*/  LDC.64 R2, c[0x0][0x380] ;  /* 0x0000e000ff027b82 */ /* 0x000ea20000000a00 */
[----:B0-----:R-:W-:-:S04]  /*0070*/  IMAD R5, R5, UR6, R0 ;  /* 0x0000000605057c24 */ /* 0x001fc8000f8e0200 */
[----:B--2---:R-:W-:-:S05]  /*0080*/  IMAD.WIDE R2, R5, 0x4, R2 ;  /* 0x0000000405027825 */ /* 0x004fca00078e0202 */
[----:B-1----:R-:W-:Y:S04]  /*0090*/  REDG.E.ADD.F32.FTZ.RN.STRONG.GPU desc[UR4][R2.64], R7 ;  /* 0x00000007020079a6 */ /* 0x002fe8000c12f304 */
[----:B------:R-:W-:Y:S04]  /*00a0*/  REDG.E.ADD.F32.FTZ.RN.STRONG.GPU desc[UR4][R2.64], R7 ;  /* 0x00000007020079a6 */ /* 0x000fe8000c12f304 */
        /* <DEDUP_REMOVED lines=997> */
[----:B------:R-:W-:Y:S01]  /*3f00*/  REDG.E.ADD.F32.FTZ.RN.STRONG.GPU desc[UR4][R2.64], R7 ;  /* 0x00000007020079a6 */ /* 0x000fe2000c12f304 */
[----:B------:R-:W-:Y:S05]  /*3f10*/  EXIT ;  /* 0x000000000000794d */ /* 0x000fea0003800000 */
.L_x_0:
[----:B------:R-:W-:-:S00]  /*3f20*/  BRA `(.L_x_0) ;  /* 0xfffffffc00fc7947 */ /* 0x000fc0000383ffff */
[----:B------:R-:W-:-:S00]  /*3f30*/  NOP ;  /* 0x0000000000007918 */ /* 0x000fc00000000000 */
        /* <DEDUP_REMOVED lines=12> */
.L_x_16:


//--------------------- .text._Z9xu_stressPf      --------------------------
	.section	.text._Z9xu_stressPf,"ax",@progbits
	.align	128
        .global         _Z9xu_stressPf
        .type           _Z9xu_stressPf,@function
        .size           _Z9xu_stressPf,(.L_x_17 - _Z9xu_stressPf)
        .other          _Z9xu_stressPf,@"STO_CUDA_ENTRY STV_DEFAULT"
_Z9xu_stressPf:
.text._Z9xu_stressPf:
[----:B------:R-:W-:Y:S01]  /*0000*/  LDC R1, c[0x0][0x37c] ;  /* 0x0000df00ff017b82 */ /* 0x000fe20000000800 */
[----:B------:R-:W0:Y:S07]  /*0010*/  S2R R3, SR_TID.X ;  /* 0x0000000000037919 */ /* 0x000e2e0000002100 */
[----:B------:R-:W0:Y:S08]  /*0020*/  S2UR UR4, SR_CTAID.X ;  /* 0x00000000000479c3 */ /* 0x000e300000002500 */
[----:B------:R-:W0:Y:S02]  /*0030*/  LDC R2, c[0x0][0x360] ;  /* 0x0000d800ff027b82 */ /* 0x000e240000000800 */
[----:B0-----:R-:W-:Y:S01]  /*0040*/  IMAD R2, R2, UR4, R3 ;  /* 0x0000000402027c24 */ /* 0x001fe2000f8e0203 */
[----:B------:R-:W0:Y:S04]  /*0050*/  LDCU.64 UR4, c[0x0][0x358] ;  /* 0x00006b00ff0477ac */ /* 0x000e280008000a00 */
[----:B------:R-:W-:-:S05]  /*0060*/  I2FP.F32.S32 R0, R2 ;  /* 0x0000000200007245 */ /* 0x000fca0000201400 */
[----:B------:R-:W-:-:S04]  /*0070*/  FMUL R0, R0, 0.0099999997764825820923 ;  /* 0x3c23d70a00007820 */ /* 0x000fc80000400000 */
[----:B------:R-:W-:-:S04]  /*0080*/  FMUL.RZ R5, R0, 0.15915493667125701904 ;  /* 0x3e22f98300057820 */ /* 0x000fc8000040c000 */
[----:B------:R-:W-:Y:S08]  /*0090*/  MUFU.SIN R0, R5 ;  /* 0x0000000500007308 */ /* 0x000ff00000000400 */
[----:B------:R-:W1:Y:S02]  /*00a0*/  MUFU.COS R3, R5 ;  /* 0x0000000500037308 */ /* 0x000e640000000000 */
[----:B-1----:R-:W-:-:S04]  /*00b0*/  FFMA R4, R0, R3, RZ ;  /* 0x0000000300047223 */ /* 0x002fc800000000ff */
[----:B------:R-:W-:-:S04]  /*00c0*/  FFMA R4, R0, R3, R4 ;  /* 0x0000000300047223 */ /* 0x000fc80000000004 */
        /* <DEDUP_REMOVED lines=990> */
[CC--:B------:R-:W-:Y:S02]  /*3eb0*/  FFMA R6, R0.reuse, R3.reuse, R4 ;  /* 0x0000000300067223 */ /* 0x0c0fe40000000004 */
[----:B------:R-:W1:Y:S02]  /*3ec0*/  LDC.64 R4, c[0x0][0x380] ;  /* 0x0000e000ff047b82 */ /* 0x000e640000000a00 */
[----:B------:R-:W-:-:S04]  /*3ed0*/  FFMA R6, R0, R3, R6 ;  /* 0x0000000300067223 */ /* 0x000fc80000000006 */
[----:B------:R-:W-:-:S04]  /*3ee0*/  FFMA R6, R0, R3, R6 ;  /* 0x0000000300067223 */ /* 0x000fc80000000006 */
[----:B------:R-:W-:-:S04]  /*3ef0*/  FFMA R6, R0, R3, R6 ;  /* 0x0000000300067223 */ /* 0x000fc80000000006 */
[----:B------:R-:W-:-:S04]  /*3f00*/  FFMA R6, R0, R3, R6 ;  /* 0x0000000300067223 */ /* 0x000fc80000000006 */
[----:B------:R-:W-:-:S04]  /*3f10*/  FFMA R6, R0, R3, R6 ;  /* 0x0000000300067223 */ /* 0x000fc80000000006 */
[----:B------:R-:W-:Y:S01]  /*3f20*/  FFMA R6, R0, R3, R6 ;  /* 0x0000000300067223 */ /* 0x000fe20000000006 */
[----:B-1----:R-:W-:-:S04]  /*3f30*/  IMAD.WIDE R4, R2, 0x4, R4 ;  /* 0x0000000402047825 */ /* 0x002fc800078e0204 */
[----:B------:R-:W-:-:S05]  /*3f40*/  FFMA R3, R0, R3, R6 ;  /* 0x0000000300037223 */ /* 0x000fca0000000006 */
[----:B0-----:R-:W-:Y:S01]  /*3f50*/  STG.E desc[UR4][R4.64], R3 ;  /* 0x0000000304007986 */ /* 0x001fe2000c101904 */
[----:B------:R-:W-:Y:S05]  /*3f60*/  EXIT ;  /* 0x000000000000794d */ /* 0x000fea0003800000 */
.L_x_1:
        /* <DEDUP_REMOVED lines=9> */
.L_x_17:


//--------------------- .text._Z13memory_stressPf --------------------------
	.section	.text._Z13memory_stressPf,"ax",@progbits
	.align	128
        .global         _Z13memory_stressPf
        .type           _Z13memory_stressPf,@function
        .size           _Z13memory_stressPf,(.L_x_18 - _Z13memory_stressPf)
        .other          _Z13memory_stressPf,@"STO_CUDA_ENTRY STV_DEFAULT"
_Z13memory_stressPf:
.text._Z13memory_stressPf:
[----:B------:R-:W-:Y:S01]  /*0000*/  LDC R1, c[0x0][0x37c] ;  /* 0x0000df00ff017b82 */ /* 0x000fe20000000800 */
[----:B------:R-:W0:Y:S01]  /*0010*/  S2R R0, SR_TID.X ;  /* 0x0000000000007919 */ /* 0x000e220000002100 */
[----:B------:R-:W1:Y:S06]  /*0020*/  LDCU.64 UR4, c[0x0][0x380] ;  /* 0x00007000ff0477ac */ /* 0x000e6c0008000a00 */
[----:B------:R-:W0:Y:S01]  /*0030*/  S2UR UR8, SR_CTAID.X ;  /* 0x00000000000879c3 */ /* 0x000e220000002500 */
[----:B------:R-:W2:Y:S07]  /*0040*/  LDCU.64 UR6, c[0x0][0x358] ;  /* 0x00006b00ff0677ac */ /* 0x000eae0008000a00 */
[----:B------:R-:W0:Y:S01]  /*0050*/  LDC R9, c[0x0][0x360] ;  /* 0x0000d800ff097b82 */ /* 0x000e220000000800 */
[----:B-1----:R-:W-:-:S04]  /*0060*/  UIADD3 UR4, UP0, UPT, UR4, 0x400000, URZ ;  /* 0x0040000004047890 */ /* 0x002fc8000ff1e0ff */
[----:B------:R-:W-:Y:S02]  /*0070*/  UIADD3.X UR5, UPT, UPT, URZ, UR5, URZ, UP0, !UPT ;  /* 0x00000005ff057290 */ /* 0x000fe400087fe4ff */
[----:B------:R-:W-:-:S04]  /*0080*/  MOV R2, UR4 ;  /* 0x0000000400027c02 */ /* 0x000fc80008000f00 */
[----:B------:R-:W-:Y:S01]  /*0090*/  MOV R3, UR5 ;  /* 0x0000000500037c02 */ /* 0x000fe20008000f00 */
[----:B0-----:R-:W-:-:S04]  /*00a0*/  IMAD R9, R9, UR8, R0 ;  /* 0x0000000809097c24 */ /* 0x001fc8000f8e0200 */
[----:B------:R-:W-:-:S05]  /*00b0*/  IMAD.WIDE R12, R9, 0x4, R2 ;  /* 0x00000004090c7825 */ /* 0x000fca00078e0202 */
[----:B--2---:R-:W2:Y:S04]  /*00c0*/  LDG.E R17, desc[UR6][R12.64+-0x400000] ;  /* 0xc00000060c117981 */ /* 0x004ea8000c1e1900 */
[----:B------:R-:W3:Y:S04]  /*00d0*/  LDG.E R0, desc[UR6][R12.64+-0x300000] ;  /* 0xd00000060c007981 */ /* 0x000ee8000c1e1900 */
[----:B------:R-:W4:Y:S04]  /*00e0*/  LDG.E R10, desc[UR6][R12.64+-0x200000] ;  /* 0xe00000060c0a7981 */ /* 0x000f28000c1e1900 */
[----:B------:R-:W5:Y:S04]  /*00f0*/  LDG.E R16, desc[UR6][R12.64+-0x100000] ;  /* 0xf00000060c107981 */ /* 0x000f68000c1e1900 */
[----:B------:R-:W5:Y:S01]  /*0100*/  LDG.E R21, desc[UR6][R12.64] ;  /* 0x000000060c157981 */ /* 0x000f62000c1e1900 */
[----:B------:R-:W-:-:S03]  /*0110*/  IADD3 R5, PT, PT, R9, 0x200000, RZ ;  /* 0x0020000009057810 */ /* 0x000fc60007ffe0ff */
[----:B------:R-:W5:Y:S04]  /*0120*/  LDG.E R26, desc[UR6][R12.64+0x100000] ;  /* 0x100000060c1a7981 */ /* 0x000f68000c1e1900 */
[----:B------:R-:W5:Y:S01]  /*0130*/  LDG.E R20, desc[UR6][R12.64+0x200000] ;  /* 0x200000060c147981 */ /* 0x000f62000c1e1900 */
[----:B------:R-:W-:-:S03]  /*0140*/  IMAD.WIDE R4, R5, 0x4, R2 ;  /* 0x0000000405047825 */ /* 0x000fc600078e0202 */
[----:B------:R-:W5:Y:S04]  /*0150*/  LDG.E R19, desc[UR6][R12.64+0x300000] ;  /* 0x300000060c137981 */ /* 0x000f68000c1e1900 */
[----:B------:R-:W5:Y:S04]  /*0160*/  LDG.E R25, desc[UR6][R4.64+-0x400000] ;  /* 0xc000000604197981 */ /* 0x000f68000c1e1900 */
[----:B------:R-:W5:Y:S04]  /*0170*/  LDG.E R24, desc[UR6][R4.64+-0x300000] ;  /* 0xd000000604187981 */ /* 0x000f68000c1e1900 */
[----:B------:R-:W5:Y:S04]  /*0180*/  LDG.E R23, desc[UR6][R4.64+-0x200000] ;  /* 0xe000000604177981 */ /* 0x000f68000c1e1900 */
[----:B------:R-:W5:Y:S04]  /*0190*/  LDG.E R18, desc[UR6][R4.64+-0x100000] ;  /* 0xf000000604127981 */ /* 0x000f68000c1e1900 */
[----:B------:R-:W5:Y:S01]  /*01a0*/  LDG.E R22, desc[UR6][R4.64] ;  /* 0x0000000604167981 */ /* 0x000f62000c1e1900 */
[----:B------:R-:W-:-:S03]  /*01b0*/  IADD3 R7, PT, PT, R9, 0x400000, RZ ;  /* 0x0040000009077810 */ /* 0x000fc60007ffe0ff */
[----:B------:R-:W5:Y:S04]  /*01c0*/  LDG.E R8, desc[UR6][R4.64+0x100000] ;  /* 0x1000000604087981 */ /* 0x000f68000c1e1900 */
[----:B------:R-:W5:Y:S01]  /*01d0*/  LDG.E R15, desc[UR6][R4.64+0x200000] ;  /* 0x20000006040f7981 */ /* 0x000f62000c1e1900 */
[----:B------:R-:W-:-:S03]  /*01e0*/  IMAD.WIDE R6, R7, 0x4, R2 ;  /* 0x0000000407067825 */ /* 0x000fc600078e0202 */
[----:B------:R0:W5:Y:S04]  /*01f0*/  LDG.E R14, desc[UR6][R4.64+0x300000] ;  /* 0x30000006040e7981 */ /* 0x000168000c1e1900 */
[----:B------:R-:W5:Y:S04]  /*0200*/  LDG.E R13, desc[UR6][R6.64+-0x400000] ;  /* 0xc0000006060d7981 */ /* 0x000f68000c1e1900 */
[----:B------:R-:W5:Y:S04]  /*0210*/  LDG.E R12, desc[UR6][R6.64+-0x300000] ;  /* 0xd0000006060c7981 */ /* 0x000f68000c1e1900 */
[----:B------:R-:W5:Y:S01]  /*0220*/  LDG.E R11, desc[UR6][R6.64+-0x200000] ;  /* 0xe0000006060b7981 */ /* 0x000f62000c1e1900 */
[----:B------:R-:W-:Y:S01]  /*0230*/  IADD3 R29, PT, PT, R9, 0x600000, RZ ;  /* 0x00600000091d7810 */ /* 0x000fe20007ffe0ff */
[----:B--2---:R-:W-:-:S04]  /*0240*/  FADD R17, RZ, R17 ;  /* 0x00000011ff117221 */ /* 0x004fc80000000000 */
[----:B---3--:R-:W-:Y:S02]  /*0250*/  FADD R17, R17, R0 ;  /* 0x0000000011117221 */ /* 0x008fe40000000000 */
[----:B------:R-:W2:Y:S02]  /*0260*/  LDG.E R0, desc[UR6][R6.64+-0x100000] ;  /* 0xf000000606007981 */ /* 0x000ea4000c1e1900 */
[----:B----4-:R-:W-:Y:S02]  /*0270*/  FADD R17, R17, R10 ;  /* 0x0000000a11117221 */ /* 0x010fe40000000000 */
[----:B------:R-:W3:Y:S02]  /*0280*/  LDG.E R10, desc[UR6][R6.64] ;  /* 0x00000006060a7981 */ /* 0x000ee4000c1e1900 */
[----:B-----5:R-:W-:Y:S02]  /*0290*/  FADD R16, R17, R16 ;  /* 0x0000001011107221 */ /* 0x020fe40000000000 */
[----:B------:R-:W4:Y:S02]  /*02a0*/  LDG.E R17, desc[UR6][R6.64+0x100000] ;  /* 0x1000000606117981 */ /* 0x000f24000c1e1900 */
[----:B0-----:R-:W-:-:S02]  /*02b0*/  FADD R5, R16, R21 ;  /* 0x0000001510057221 */ /* 0x001fc40000000000 */
[----:B------:R-:W5:Y:S02]  /*02c0*/  LDG.E R16, desc[UR6][R6.64+0x200000] ;  /* 0x2000000606107981 */ /* 0x000f64000c1e1900 */
[----:B------:R-:W-:Y:S01]  /*02d0*/  FADD R27, R5, R26 ;  /* 0x0000001a051b7221 */ /* 0x000fe20000000000 */
[----:B------:R-:W-:Y:S01]  /*02e0*/  IMAD.WIDE R4, R29, 0x4, R2 ;  /* 0x000000041d047825 */ /* 0x000fe200078e0202 */
[----:B------:R0:W5:Y:S03]  /*02f0*/  LDG.E R21, desc[UR6][R6.64+0x300000] ;  /* 0x3000000606157981 */ /* 0x000166000c1e1900 */
[----:B------:R-:W-:Y:S02]  /*0300*/  FADD R26, R27, R20 ;  /* 0x000000141b1a7221 */ /* 0x000fe40000000000 */
[----:B------:R-:W5:Y:S02]  /*0310*/  LDG.E R20, desc[UR6][R4.64+-0x400000] ;  /* 0xc000000604147981 */ /* 0x000f64000c1e1900 */
[----:B------:R-:W-:-:S02]  /*0320*/  FADD R26, R26, R19 ;  /* 0x000000131a1a7221 */ /* 0x000fc40000000000 */
[----:B------:R-:W5:Y:S02]  /*0330*/  LDG.E R19, desc[UR6][R4.64+-0x300000] ;  /* 0xd000000604137981 */ /* 0x000f64000c1e1900 */
[----:B------:R-:W-:Y:S02]  /*0340*/  FADD R27, R26, R25 ;  /* 0x000000191a1b7221 */ /* 0x000fe40000000000 */
[----:B------:R-:W5:Y:S02]  /*0350*/  LDG.E R25, desc[UR6][R4.64+-0x200000] ;  /* 0xe000000604197981 */ /* 0x000f64000c1e1900 */
[----:B------:R-:W-:Y:S02]  /*0360*/  FADD R26, R27, R24 ;  /* 0x000000181b1a7221 */ /* 0x000fe40000000000 */
[----:B------:R-:W5:Y:S02]  /*0370*/  LDG.E R24, desc[UR6][R4.64+-0x100000] ;  /* 0xf000000604187981 */ /* 0x000f64000c1e1900 */
[----:B0-----:R-:W-:-:S02]  /*0380*/  FADD R7, R26, R23 ;  /* 0x000000171a077221 */ /* 0x001fc40000000000 */
[----:B------:R-:W5:Y:S01]  /*0390*/  LDG.E R27, desc[UR6][R4.64] ;  /* 0x00000006041b7981 */ /* 0x000f62000c1e1900 */
[----:B------:R-:W-:Y:S01]  /*03a0*/  IADD3 R6, PT, PT, R9, 0x800000, RZ ;  /* 0x0080000009067810 */ /* 0x000fe20007ffe0ff */
[----:B------:R-:W-:Y:S02]  /*03b0*/  FADD R7, R7, R18 ;  /* 0x0000001207077221 */ /* 0x000fe40000000000 */
[----:B------:R-:W5:Y:S02]  /*03c0*/  LDG.E R26, desc[UR6][R4.64+0x100000] ;  /* 0x10000006041a7981 */ /* 0x000f64000c1e1900 */
[----:B------:R-:W-:Y:S02]  /*03d0*/  FADD R29, R7, R22 ;  /* 0x00000016071d7221 */ /* 0x000fe40000000000 */
[----:B------:R-:W5:Y:S01]  /*03e0*/  LDG.E R23, desc[UR6][R4.64+0x200000] ;  /* 0x2000000604177981 */ /* 0x000f62000c1e1900 */
[----:B------:R-:W-:-:S04]  /*03f0*/  IMAD.WIDE R6, R6, 0x4, R2 ;  /* 0x0000000406067825 */ /* 0x000fc800078e0202 */
[----:B------:R-:W-:Y:S01]  /*0400*/  FADD R18, R29, R8 ;  /* 0x000000081d127221 */ /* 0x000fe20000000000 */
[----:B------:R-:W5:Y:S03]  /*0410*/  LDG.E R28, desc[UR6][R4.64+0x300000] ;  /* 0x30000006041c7981 */ /* 0x000f66000c1e1900 */
[----:B------:R-:W-:Y:S01]  /*0420*/  FADD R29, R18, R15 ;  /* 0x0000000f121d7221 */ /* 0x000fe20000000000 */
[----:B------:R-:W5:Y:S03]  /*0430*/  LDG.E R8, desc[UR6][R6.64+-0x400000] ;  /* 0xc000000606087981 */ /* 0x000f66000c1e1900 */
[----:B------:R-:W-:Y:S01]  /*0440*/  FADD R18, R29, R14 ;  /* 0x0000000e1d127221 */ /* 0x000fe20000000000 */
[----:B------:R-:W5:Y:S03]  /*0450*/  LDG.E R15, desc[UR6][R6.64+-0x300000] ;  /* 0xd0000006060f7981 */ /* 0x000f66000c1e1900 */
[----:B------:R-:W-:Y:S01]  /*0460*/  FADD R13, R18, R13 ;  /* 0x0000000d120d7221 */ /* 0x000fe20000000000 */
[----:B------:R-:W5:Y:S03]  /*0470*/  LDG.E R14, desc[UR6][R6.64+-0x200000] ;  /* 0xe0000006060e7981 */ /* 0x000f66000c1e1900 */
[----:B------:R-:W-:Y:S01]  /*0480*/  FADD R12, R13, R12 ;  /* 0x0000000c0d0c7221 */ /* 0x000fe20000000000 */
[----:B------:R-:W5:Y:S04]  /*0490*/  LDG.E R4, desc[UR6][R6.64+-0x100000] ;  /* 0xf000000606047981 */ /* 0x000f68000c1e1900 */
[----:B------:R-:W5:Y:S01]  /*04a0*/  LDG.E R5, desc[UR6][R6.64] ;  /* 0x0000000606057981 */ /* 0x000f62000c1e1900 */
[----:B------:R-:W-:-:S03]  /*04b0*/  FADD R29, R12, R11 ;  /* 0x0000000b0c1d7221 */ /* 0x000fc60000000000 */
[----:B------:R-:W5:Y:S04]  /*04c0*/  LDG.E R12, desc[UR6][R6.64+0x100000] ;  /* 0x10000006060c7981 */ /* 0x000f68000c1e1900 */
[----:B------:R-:W5:Y:S04]  /*04d0*/  LDG.E R11, desc[UR6][R6.64+0x200000] ;  /* 0x20000006060b7981 */ /* 0x000f68000c1e1900 */
[----:B------:R-:W5:Y:S01]  /*04e0*/  LDG.E R13, desc[UR6][R6.64+0x300000] ;  /* 0x30000006060d7981 */ /* 0x000f62000c1e1900 */
[----:B------:R-:W-:Y:S01]  /*04f0*/  UMOV UR4, 0x28 ;  /* 0x0000002800047882 */ /* 0x000fe20000000000 */
[----:B--2---:R-:W-:-:S04]  /*0500*/  FADD R29, R29, R0 ;  /* 0x000000001d1d7221 */ /* 0x004fc80000000000 */
[----:B---3--:R-:W-:-:S04]  /*0510*/  FADD R10, R29, R10 ;  /* 0x0000000a1d0a7221 */ /* 0x008fc80000000000 */
[----:B----4-:R-:W-:-:S04]  /*0520*/  FADD R17, R10, R17 ;  /* 0x000000110a117221 */ /* 0x010fc80000000000 */
[----:B-----5:R-:W-:-:S04]  /*0530*/  FADD R16, R17, R16 ;  /* 0x0000001011107221 */ /* 0x020fc80000000000 */
[----:B------:R-:W-:-:S04]  /*0540*/  FADD R21, R16, R21 ;  /* 0x0000001510157221 */ /* 0x000fc80000000000 */
        /* <DEDUP_REMOVED lines=14> */
[----:B------:R-:W-:Y:S01]  /*0630*/  FADD R12, R12, R11 ;  /* 0x0000000b0c0c7221 */ /* 0x000fe20000000000 */
[----:B------:R-:W-:-:S03]  /*0640*/  IADD3 R11, PT, PT, R9, 0xa00000, RZ ;  /* 0x00a00000090b7810 */ /* 0x000fc60007ffe0ff */
[----:B------:R-:W-:-:S07]  /*0650*/  FADD R15, R12, R13 ;  /* 0x0000000d0c0f7221 */ /* 0x000fce0000000000 */
.L_x_2:
[----:B------:R-:W-:-:S05]  /*0660*/  IMAD.WIDE R4, R11, 0x4, R2 ;  /* 0x000000040b047825 */ /* 0x000fca00078e0202 */
[----:B------:R-:W2:Y:S04]  /*0670*/  LDG.E R24, desc[UR6][R4.64+-0x400000] ;  /* 0xc000000604187981 */ /* 0x000ea8000c1e1900 */
[----:B------:R-:W3:Y:S04]  /*0680*/  LDG.E R18, desc[UR6][R4.64+-0x300000] ;  /* 0xd000000604127981 */ /* 0x000ee8000c1e1900 */
[----:B------:R-:W4:Y:S04]  /*0690*/  LDG.E R20, desc[UR6][R4.64+-0x200000] ;  /* 0xe000000604147981 */ /* 0x000f28000c1e1900 */
[----:B------:R-:W5:Y:S04]  /*06a0*/  LDG.E R14, desc[UR6][R4.64+-0x100000] ;  /* 0xf0000006040e7981 */ /* 0x000f68000c1e1900 */
[----:B------:R-:W5:Y:S04]  /*06b0*/  LDG.E R19, desc[UR6][R4.64] ;  /* 0x0000000604137981 */ /* 0x000f68000c1e1900 */
[----:B------:R-:W5:Y:S01]  /*06c0*/  LDG.E R13, desc[UR6][R4.64+0x100000] ;  /* 0x10000006040d7981 */ /* 0x000f62000c1e1900 */
[----:B------:R-:W-:-:S03]  /*06d0*/  IADD3 R7, PT, PT, R11, 0x200000, RZ ;  /* 0x002000000b077810 */ /* 0x000fc60007ffe0ff */
[----:B------:R-:W5:Y:S02]  /*06e0*/  LDG.E R10, desc[UR6][R4.64+0x200000] ;  /* 0x20000006040a7981 */ /* 0x000f64000c1e1900 */
[----:B------:R-:W-:Y:S02]  /*06f0*/  IMAD.WIDE R6, R7, 0x4, R2 ;  /* 0x0000000407067825 */ /* 0x000fe400078e0202 */
[----:B------:R0:W5:Y:S04]  /*0700*/  LDG.E R17, desc[UR6][R4.64+0x300000] ;  /* 0x3000000604117981 */ /* 0x000168000c1e1900 */
        /* <DEDUP_REMOVED lines=8> */
[----:B0-----:R-:W-:-:S03]  /*0790*/  IMAD.WIDE R4, R21, 0x4, R2 ;  /* 0x0000000415047825 */ /* 0x001fc600078e0202 */
[----:B------:R0:W5:Y:S04]  /*07a0*/  LDG.E R21, desc[UR6][R6.64+0x300000] ;  /* 0x3000000606157981 */ /* 0x000168000c1e1900 */
[----:B------:R-:W5:Y:S04]  /*07b0*/  LDG.E R23, desc[UR6][R4.64+-0x400000] ;  /* 0xc000000604177981 */ /* 0x000f68000c1e1900 */
[----:B------:R-:W5:Y:S04]  /*07c0*/  LDG.E R26, desc[UR6][R4.64+-0x300000] ;  /* 0xd0000006041a7981 */ /* 0x000f68000c1e1900 */
[----:B------:R-:W5:Y:S01]  /*07d0*/  LDG.E R25, desc[UR6][R4.64+-0x200000] ;  /* 0xe000000604197981 */ /* 0x000f62000c1e1900 */
[----:B0-----:R-:W-:-:S05]  /*07e0*/  IADD3 R7, PT, PT, R11, 0x600000, RZ ;  /* 0x006000000b077810 */ /* 0x001fca0007ffe0ff */
[----:B------:R-:W-:-:S04]  /*07f0*/  IMAD.WIDE R6, R7, 0x4, R2 ;  /* 0x0000000407067825 */ /* 0x000fc800078e0202 */
[----:B--2---:R-:W-:Y:S02]  /*0800*/  FADD R15, R24, R15 ;  /* 0x0000000f180f7221 */ /* 0x004fe40000000000 */
[----:B------:R-:W2:Y:S02]  /*0810*/  LDG.E R24, desc[UR6][R4.64+-0x100000] ;  /* 0xf000000604187981 */ /* 0x000ea4000c1e1900 */
[----:B---3--:R-:W-:Y:S02]  /*0820*/  FADD R15, R15, R18 ;  /* 0x000000120f0f7221 */ /* 0x008fe40000000000 */
[----:B------:R-:W3:Y:S02]  /*0830*/  LDG.E R18, desc[UR6][R4.64] ;  /* 0x0000000604127981 */ /* 0x000ee4000c1e1900 */
[----:B----4-:R-:W-:Y:S02]  /*0840*/  FADD R15, R15, R20 ;  /* 0x000000140f0f7221 */ /* 0x010fe40000000000 */
[----:B------:R-:W4:Y:S02]  /*0850*/  LDG.E R20, desc[UR6][R4.64+0x100000] ;  /* 0x1000000604147981 */ /* 0x000f24000c1e1900 */
[----:B-----5:R-:W-:-:S02]  /*0860*/  FADD R29, R15, R14 ;  /* 0x0000000e0f1d7221 */ /* 0x020fc40000000000 */
[----:B------:R-:W5:Y:S02]  /*0870*/  LDG.E R15, desc[UR6][R4.64+0x200000] ;  /* 0x20000006040f7981 */ /* 0x000f64000c1e1900 */
[----:B------:R-:W-:Y:S02]  /*0880*/  FADD R19, R29, R19 ;  /* 0x000000131d137221 */ /* 0x000fe40000000000 */
[----:B------:R0:W5:Y:S02]  /*0890*/  LDG.E R14, desc[UR6][R4.64+0x300000] ;  /* 0x30000006040e7981 */ /* 0x000164000c1e1900 */
        /* <DEDUP_REMOVED lines=9> */
[----:B------:R-:W5:Y:S02]  /*0930*/  LDG.E R17, desc[UR6][R6.64+-0x100000] ;  /* 0xf000000606117981 */ /* 0x000f64000c1e1900 */
[----:B------:R-:W-:Y:S02]  /*0940*/  FADD R5, R5, R16 ;  /* 0x0000001005057221 */ /* 0x000fe40000000000 */
[----:B------:R-:W5:Y:S02]  /*0950*/  LDG.E R0, desc[UR6][R6.64] ;  /* 0x0000000606007981 */ /* 0x000f64000c1e1900 */
[----:B------:R-:W-:Y:S02]  /*0960*/  FADD R4, R5, R8 ;  /* 0x0000000805047221 */ /* 0x000fe40000000000 */
[----:B------:R-:W5:Y:S01]  /*0970*/  LDG.E R8, desc[UR6][R6.64+0x100000] ;  /* 0x1000000606087981 */ /* 0x000f62000c1e1900 */
[----:B------:R-:W-:Y:S01]  /*0980*/  IADD3 R5, PT, PT, R11, 0x800000, RZ ;  /* 0x008000000b057810 */ /* 0x000fe20007ffe0ff */
[----:B------:R-:W-:-:S02]  /*0990*/  FADD R27, R4, R27 ;  /* 0x0000001b041b7221 */ /* 0x000fc40000000000 */
[----:B------:R0:W5:Y:S02]  /*09a0*/  LDG.E R16, desc[UR6][R6.64+0x200000] ;  /* 0x2000000606107981 */ /* 0x000164000c1e1900 */
[----:B------:R-:W-:Y:S01]  /*09b0*/  FADD R27, R27, R28 ;  /* 0x0000001c1b1b7221 */ /* 0x000fe20000000000 */
[----:B------:R-:W-:-:S04]  /*09c0*/  IMAD.WIDE R4, R5, 0x4, R2 ;  /* 0x0000000405047825 */ /* 0x000fc800078e0202 */
[----:B------:R-:W-:Y:S02]  /*09d0*/  FADD R28, R27, R22 ;  /* 0x000000161b1c7221 */ /* 0x000fe40000000000 */
        /* <DEDUP_REMOVED lines=8> */
[----:B------:R-:W5:Y:S01]  /*0a60*/  LDG.E R25, desc[UR6][R4.64] ;  /* 0x0000000604197981 */ /* 0x000f62000c1e1900 */
[----:B------:R-:W-:-:S03]  /*0a70*/  IADD3 R29, PT, PT, R11, 0xa00000, RZ ;  /* 0x00a000000b1d7810 */ /* 0x000fc60007ffe0ff */
[----:B------:R-:W5:Y:S04]  /*0a80*/  LDG.E R27, desc[UR6][R4.64+0x100000] ;  /* 0x10000006041b7981 */ /* 0x000f68000c1e1900 */
[----:B------:R-:W5:Y:S01]  /*0a90*/  LDG.E R28, desc[UR6][R4.64+0x300000] ;  /* 0x30000006041c7981 */ /* 0x000f62000c1e1900 */
[----:B--2---:R-:W-:-:S03]  /*0aa0*/  FADD R7, R7, R24 ;  /* 0x0000001807077221 */ /* 0x004fc60000000000 */
[----:B------:R0:W2:Y:S01]  /*0ab0*/  LDG.E R24, desc[UR6][R4.64+0x200000] ;  /* 0x2000000604187981 */ /* 0x0000a2000c1e1900 */
[----:B---3--:R-:W-:-:S04]  /*0ac0*/  FADD R7, R7, R18 ;  /* 0x0000001207077221 */ /* 0x008fc80000000000 */
[----:B----4-:R-:W-:Y:S01]  /*0ad0*/  FADD R20, R7, R20 ;  /* 0x0000001407147221 */ /* 0x010fe20000000000 */
[----:B------:R-:W-:-:S04]  /*0ae0*/  IMAD.WIDE R6, R29, 0x4, R2 ;  /* 0x000000041d067825 */ /* 0x000fc800078e0202 */
[----:B-----5:R-:W-:Y:S02]  /*0af0*/  FADD R29, R20, R15 ;  /* 0x0000000f141d7221 */ /* 0x020fe40000000000 */
[----:B------:R-:W3:Y:S02]  /*0b00*/  LDG.E R15, desc[UR6][R6.64+-0x400000] ;  /* 0xc0000006060f7981 */ /* 0x000ee4000c1e1900 */
[----:B------:R-:W-:Y:S02]  /*0b10*/  FADD R18, R29, R14 ;  /* 0x0000000e1d127221 */ /* 0x000fe40000000000 */
[----:B------:R-:W4:Y:S02]  /*0b20*/  LDG.E R14, desc[UR6][R6.64+-0x300000] ;  /* 0xd0000006060e7981 */ /* 0x000f24000c1e1900 */
[----:B------:R-:W-:Y:S02]  /*0b30*/  FADD R29, R18, R13 ;  /* 0x0000000d121d7221 */ /* 0x000fe40000000000 */
[----:B------:R-:W5:Y:S04]  /*0b40*/  LDG.E R18, desc[UR6][R6.64+-0x200000] ;  /* 0xe000000606127981 */ /* 0x000f68000c1e1900 */
[----:B------:R-:W5:Y:S01]  /*0b50*/  LDG.E R13, desc[UR6][R6.64+-0x100000] ;  /* 0xf0000006060d7981 */ /* 0x000f62000c1e1900 */
[----:B------:R-:W-:-:S03]  /*0b60*/  FADD R29, R29, R10 ;  /* 0x0000000a1d1d7221 */ /* 0x000fc60000000000 */
[----:B------:R-:W5:Y:S01]  /*0b70*/  LDG.E R10, desc[UR6][R6.64] ;  /* 0x00000006060a7981 */ /* 0x000f62000c1e1900 */
[----:B------:R-:W-:-:S04]  /*0b80*/  FADD R12, R29, R12 ;  /* 0x0000000c1d0c7221 */ /* 0x000fc80000000000 */
[----:B------:R-:W-:Y:S01]  /*0b90*/  FADD R17, R12, R17 ;  /* 0x000000110c117221 */ /* 0x000fe20000000000 */
[----:B0-----:R-:W-:Y:S01]  /*0ba0*/  IADD3 R5, PT, PT, R11, 0xc00000, RZ ;  /* 0x00c000000b057810 */ /* 0x001fe20007ffe0ff */
[----:B------:R-:W5:Y:S02]  /*0bb0*/  LDG.E R12, desc[UR6][R6.64+0x300000] ;  /* 0x30000006060c7981 */ /* 0x000f64000c1e1900 */
[----:B------:R-:W-:Y:S02]  /*0bc0*/  FADD R17, R17, R0 ;  /* 0x0000000011117221 */ /* 0x000fe40000000000 */
[----:B------:R-:W5:Y:S02]  /*0bd0*/  LDG.E R0, desc[UR6][R6.64+0x100000] ;  /* 0x1000000606007981 */ /* 0x000f64000c1e1900 */
[----:B------:R-:W-:Y:S02]  /*0be0*/  FADD R17, R17, R8 ;  /* 0x0000000811117221 */ /* 0x000fe40000000000 */
[----:B------:R0:W5:Y:S01]  /*0bf0*/  LDG.E R8, desc[UR6][R6.64+0x200000] ;  /* 0x2000000606087981 */ /* 0x000162000c1e1900 */
[----:B------:R-:W-:-:S04]  /*0c00*/  IMAD.WIDE R4, R5, 0x4, R2 ;  /* 0x0000000405047825 */ /* 0x000fc800078e0202 */
[----:B------:R-:W-:-:S04]  /*0c10*/  FADD R16, R17, R16 ;  /* 0x0000001011107221 */ /* 0x000fc80000000000 */
[----:B------:R-:W-:Y:S01]  /*0c20*/  FADD R19, R16, R19 ;  /* 0x0000001310137221 */ /* 0x000fe20000000000 */
[----:B------:R-:W5:Y:S04]  /*0c30*/  LDG.E R17, desc[UR6][R4.64+-0x300000] ;  /* 0xd000000604117981 */ /* 0x000f68000c1e1900 */
[----:B------:R-:W5:Y:S01]  /*0c40*/  LDG.E R16, desc[UR6][R4.64+-0x400000] ;  /* 0xc000000604107981 */ /* 0x000f62000c1e1900 */
[----:B------:R-:W-:-:S03]  /*0c50*/  FADD R22, R19, R22 ;  /* 0x0000001613167221 */ /* 0x000fc60000000000 */
[----:B------:R-:W5:Y:S01]  /*0c60*/  LDG.E R19, desc[UR6][R4.64+-0x200000] ;  /* 0xe000000604137981 */ /* 0x000f62000c1e1900 */
[----:B------:R-:W-:-:S03]  /*0c70*/  FADD R22, R22, R21 ;  /* 0x0000001516167221 */ /* 0x000fc60000000000 */
[----:B------:R-:W5:Y:S01]  /*0c80*/  LDG.E R20, desc[UR6][R4.64+-0x100000] ;  /* 0xf000000604147981 */ /* 0x000f62000c1e1900 */
[----:B------:R-:W-:Y:S01]  /*0c90*/  FADD R23, R22, R23 ;  /* 0x0000001716177221 */ /* 0x000fe20000000000 */
[----:B0-----:R-:W-:Y:S02]  /*0ca0*/  IADD3 R7, PT, PT, R11, 0xe00000, RZ ;  /* 0x00e000000b077810 */ /* 0x001fe40007ffe0ff */
[----:B------:R-:W5:Y:S01]  /*0cb0*/  LDG.E R22, desc[UR6][R4.64+0x100000] ;  /* 0x1000000604167981 */ /* 0x000f62000c1e1900 */
[----:B------:R-:W-:-:S03]  /*0cc0*/  FADD R6, R23, R26 ;  /* 0x0000001a17067221 */ /* 0x000fc60000000000 */
[----:B------:R-:W5:Y:S01]  /*0cd0*/  LDG.E R23, desc[UR6][R4.64] ;  /* 0x0000000604177981 */ /* 0x000f62000c1e1900 */
[----:B------:R-:W-:-:S03]  /*0ce0*/  FADD R6, R6, R25 ;  /* 0x0000001906067221 */ /* 0x000fc60000000000 */
[----:B------:R-:W5:Y:S01]  /*0cf0*/  LDG.E R21, desc[UR6][R4.64+0x200000] ;  /* 0x2000000604157981 */ /* 0x000f62000c1e1900 */
[----:B------:R-:W-:Y:S01]  /*0d00*/  FADD R27, R6, R27 ;  /* 0x0000001b061b7221 */ /* 0x000fe20000000000 */
[----:B------:R-:W-:Y:S02]  /*0d10*/  IMAD.WIDE R6, R7, 0x4, R2 ;  /* 0x0000000407067825 */ /* 0x000fe400078e0202 */
[----:B------:R-:W5:Y:S04]  /*0d20*/  LDG.E R26, desc[UR6][R4.64+0x300000] ;  /* 0x30000006041a7981 */ /* 0x000f68000c1e1900 */
[----:B------:R-:W5:Y:S04]  /*0d30*/  LDG.E R25, desc[UR6][R6.64+-0x300000] ;  /* 0xd000000606197981 */ /* 0x000f68000c1e1900 */
[----:B------:R-:W5:Y:S04]  /*0d40*/  LDG.E R4, desc[UR6][R6.64+-0x100000] ;  /* 0xf000000606047981 */ /* 0x000f68000c1e1900 */
[----:B------:R-:W5:Y:S01]  /*0d50*/  LDG.E R5, desc[UR6][R6.64] ;  /* 0x0000000606057981 */ /* 0x000f62000c1e1900 */
[----:B--2---:R-:W-:-:S03]  /*0d60*/  FADD R27, R27, R24 ;  /* 0x000000181b1b7221 */ /* 0x004fc60000000000 */
[----:B------:R-:W2:Y:S01]  /*0d70*/  LDG.E R24, desc[UR6][R6.64+-0x400000] ;  /* 0xc000000606187981 */ /* 0x000ea2000c1e1900 */
[----:B------:R-:W-:-:S04]  /*0d80*/  FADD R28, R27, R28 ;  /* 0x0000001c1b1c7221 */ /* 0x000fc80000000000 */
[----:B---3--:R-:W-:Y:S02]  /*0d90*/  FADD R27, R28, R15 ;  /* 0x0000000f1c1b7221 */ /* 0x008fe40000000000 */
[----:B------:R-:W3:Y:S02]  /*0da0*/  LDG.E R15, desc[UR6][R6.64+-0x200000] ;  /* 0xe0000006060f7981 */ /* 0x000ee4000c1e1900 */
[----:B----4-:R-:W-:Y:S02]  /*0db0*/  FADD R27, R27, R14 ;  /* 0x0000000e1b1b7221 */ /* 0x010fe40000000000 */
[----:B------:R-:W4:Y:S02]  /*0dc0*/  LDG.E R14, desc[UR6][R6.64+0x100000] ;  /* 0x10000006060e7981 */ /* 0x000f24000c1e1900 */
[----:B-----5:R-:W-:-:S04]  /*0dd0*/  FADD R18, R27, R18 ;  /* 0x000000121b127221 */ /* 0x020fc80000000000 */
[----:B------:R-:W-:Y:S02]  /*0de0*/  FADD R27, R18, R13 ;  /* 0x0000000d121b7221 */ /* 0x000fe40000000000 */
[----:B------:R-:W5:Y:S04]  /*0df0*/  LDG.E R13, desc[UR6][R6.64+0x200000] ;  /* 0x20000006060d7981 */ /* 0x000f68000c1e1900 */
[----:B------:R-:W5:Y:S01]  /*0e00*/  LDG.E R18, desc[UR6][R6.64+0x300000] ;  /* 0x3000000606127981 */ /* 0x000f62000c1e1900 */
        /* <DEDUP_REMOVED lines=12> */
[----:B------:R-:W-:-:S04]  /*0ed0*/  UIADD3 UR4, UPT, UPT, UR4, 0x40, URZ ;  /* 0x0000004004047890 */ /* 0x000fc8000fffe0ff */
[----:B------:R-:W-:Y:S01]  /*0ee0*/  UISETP.NE.AND UP0, UPT, UR4, 0x3e8, UPT ;  /* 0x000003e80400788c */ /* 0x000fe2000bf05270 */
[----:B------:R-:W-:Y:S01]  /*0ef0*/  IADD3 R11, PT, PT, R11, 0x1000000, RZ ;  /* 0x010000000b0b7810 */ /* 0x000fe20007ffe0ff */
[----:B--2---:R-:W-:-:S04]  /*0f00*/  FADD R24, R24, R21 ;  /* 0x0000001518187221 */ /* 0x004fc80000000000 */
[----:B------:R-:W-:-:S04]  /*0f10*/  FADD R24, R24, R25 ;  /* 0x0000001918187221 */ /* 0x000fc80000000000 */
[----:B---3--:R-:W-:-:S04]  /*0f20*/  FADD R15, R24, R15 ;  /* 0x0000000f180f7221 */ /* 0x008fc80000000000 */
[----:B------:R-:W-:-:S04]  /*0f30*/  FADD R4, R15, R4 ;  /* 0x000000040f047221 */ /* 0x000fc80000000000 */
[----:B------:R-:W-:-:S04]  /*0f40*/  FADD R5, R4, R5 ;  /* 0x0000000504057221 */ /* 0x000fc80000000000 */
[----:B----4-:R-:W-:-:S04]  /*0f50*/  FADD R14, R5, R14 ;  /* 0x0000000e050e7221 */ /* 0x010fc80000000000 */
[----:B-----5:R-:W-:-:S04]  /*0f60*/  FADD R13, R14, R13 ;  /* 0x0000000d0e0d7221 */ /* 0x020fc80000000000 */
[----:B------:R-:W-:Y:S01]  /*0f70*/  FADD R15, R13, R18 ;  /* 0x000000120d0f7221 */ /* 0x000fe20000000000 */
[----:B------:R-:W-:Y:S06]  /*0f80*/  BRA.U UP0, `(.L_x_2) ;  /* 0xfffffff500b47547 */ /* 0x000fec000b83ffff */
[----:B------:R-:W0:Y:S02]  /*0f90*/  LDC.64 R2, c[0x0][0x380] ;  /* 0x0000e000ff027b82 */ /* 0x000e240000000a00 */
[----:B0-----:R-:W-:-:S05]  /*0fa0*/  IMAD.WIDE R2, R9, 0x4, R2 ;  /* 0x0000000409027825 */ /* 0x001fca00078e0202 */
[----:B------:R-:W-:Y:S01]  /*0fb0*/  STG.E desc[UR6][R2.64], R15 ;  /* 0x0000000f02007986 */ /* 0x000fe2000c101906 */
[----:B------:R-:W-:Y:S05]  /*0fc0*/  EXIT ;  /* 0x000000000000794d */ /* 0x000fea0003800000 */
.L_x_3:
        /* <DEDUP_REMOVED lines=11> */
.L_x_18:


//--------------------- .text._Z14compute_stressPf --------------------------
	.section	.text._Z14compute_stressPf,"ax",@progbits
	.align	128
        .global         _Z14compute_stressPf
        .type           _Z14compute_stressPf,@function
        .size           _Z14compute_stressPf,(.L_x_19 - _Z14compute_stressPf)
        .other          _Z14compute_stressPf,@"STO_CUDA_ENTRY STV_DEFAULT"
_Z14compute_stressPf:
.text._Z14compute_stressPf:
[----:B------:R-:W-:Y:S01]  /*0000*/  LDC R1, c[0x0][0x37c] ;  /* 0x0000df00ff017b82 */ /* 0x000fe20000000800 */
[----:B------:R-:W0:Y:S07]  /*0010*/  S2R R3, SR_TID.X ;  /* 0x0000000000037919 */ /* 0x000e2e0000002100 */
[----:B------:R-:W0:Y:S01]  /*0020*/  S2UR UR4, SR_CTAID.X ;  /* 0x00000000000479c3 */ /* 0x000e220000002500 */
[----:B------:R-:W1:Y:S07]  /*0030*/  LDCU.64 UR8, c[0x0][0x358] ;  /* 0x00006b00ff0877ac */ /* 0x000e6e0008000a00 */
[----:B------:R-:W0:Y:S02]  /*0040*/  LDC R0, c[0x0][0x360] ;  /* 0x0000d800ff007b82 */ /* 0x000e240000000800 */
[----:B0-----:R-:W-:Y:S01]  /*0050*/  IMAD R0, R0, UR4, R3 ;  /* 0x0000000400007c24 */ /* 0x001fe2000f8e0203 */
[----:B------:R-:W-:-:S04]  /*0060*/  UMOV UR4, URZ ;  /* 0x000000ff00047c82 */ /* 0x000fc80008000000 */
[----:B------:R-:W-:-:S05]  /*0070*/  I2FP.F32.S32 R2, R0 ;  /* 0x0000000000027245 */ /* 0x000fca0000201400 */
[----:B------:R-:W-:-:S04]  /*0080*/  FMUL R2, R2, 0.0099999997764825820923 ;  /* 0x3c23d70a02027820 */ /* 0x000fc80000400000 */
[C---:B------:R-:W-:Y:S01]  /*0090*/  FMUL R5, R2.reuse, 0.63661974668502807617 ;  /* 0x3f22f98302057820 */ /* 0x040fe20000400000 */
[----:B------:R-:W-:Y:S01]  /*00a0*/  SHF.R.U32.HI R6, RZ, 0x17, R2 ;  /* 0x00000017ff067819 */ /* 0x000fe20000011602 */
[C---:B------:R-:W-:Y:S01]  /*00b0*/  IMAD.SHL.U32 R9, R2.reuse, 0x100, RZ ;  /* 0x0000010002097824 */ /* 0x040fe200078e00ff */
[----:B------:R-:W-:Y:S01]  /*00c0*/  FSETP.GE.AND P0, PT, |R2|, 105615, PT ;  /* 0x47ce47800200780b */ /* 0x000fe20003f06200 */
[----:B------:R0:W2:Y:S01]  /*00d0*/  F2I.NTZ R7, R5 ;  /* 0x0000000500077305 */ /* 0x0000a20000203100 */
[----:B------:R-:W-:Y:S02]  /*00e0*/  LOP3.LUT R8, R6, 0xe0, RZ, 0xc0, !PT ;  /* 0x000000e006087812 */ /* 0x000fe400078ec0ff */
[----:B------:R-:W-:-:S03]  /*00f0*/  FSETP.EQ.OR P1, PT, |R2|, +INF , !P0 ;  /* 0x7f8000000200780b */ /* 0x000fc60004722600 */
[----:B------:R-:W-:Y:S01]  /*0100*/  VIADD R8, R8, 0xffffff80 ;  /* 0xffffff8008087836 */ /* 0x000fe20000000000 */
[----:B------:R-:W-:Y:S02]  /*0110*/  P2R R10, PR, RZ, 0x2 ;  /* 0x00000002ff0a7803 */ /* 0x000fe40000000000 */
[----:B0-----:R-:W-:Y:S02]  /*0120*/  LOP3.LUT R5, R6, 0x1f, RZ, 0xc0, !PT ;  /* 0x0000001f06057812 */ /* 0x001fe400078ec0ff */
[----:B------:R-:W-:Y:S02]  /*0130*/  SHF.R.U32.HI R11, RZ, 0x5, R8 ;  /* 0x00000005ff0b7819 */ /* 0x000fe40000011608 */
[----:B------:R-:W-:Y:S02]  /*0140*/  LOP3.LUT R6, R9, 0x80000000, RZ, 0xfc, !PT ;  /* 0x8000000009067812 */ /* 0x000fe400078efcff */
[----:B--2---:R-:W-:Y:S01]  /*0150*/  I2FP.F32.S32 R3, R7 ;  /* 0x0000000700037245 */ /* 0x004fe20000201400 */
[----:B------:R-:W-:Y:S01]  /*0160*/  IMAD.U32 R9, R11, -0x4, RZ ;  /* 0xfffffffc0b097824 */ /* 0x000fe200078e00ff */
[----:B------:R-:W-:-:S02]  /*0170*/  SEL R7, R7, RZ, !P0 ;  /* 0x000000ff07077207 */ /* 0x000fc40004000000 */
[----:B------:R-:W-:Y:S01]  /*0180*/  IADD3 R8, PT, PT, -R5, 0x20, RZ ;  /* 0x0000002005087810 */ /* 0x000fe20007ffe1ff */
[----:B------:R-:W-:-:S04]  /*0190*/  FFMA R4, R3, -1.5707962512969970703, R2 ;  /* 0xbfc90fda03047823 */ /* 0x000fc80000000002 */
[----:B------:R-:W-:-:S04]  /*01a0*/  FFMA R4, R3, -7.5497894158615963534e-08, R4 ;  /* 0xb3a2216803047823 */ /* 0x000fc80000000004 */
[----:B------:R-:W-:Y:S01]  /*01b0*/  FFMA R3, R3, -5.3903029534742383927e-15, R4 ;  /* 0xa7c234c503037823 */ /* 0x000fe20000000004 */
[----:B------:R-:W-:Y:S02]  /*01c0*/  IMAD.MOV.U32 R4, RZ, RZ, RZ ;  /* 0x000000ffff047224 */ /* 0x000fe400078e00ff */
[----:B-1----:R-:W-:-:S07]  /*01d0*/  @P0 FMUL R3, RZ, R2 ;  /* 0x00000002ff030220 */ /* 0x002fce0000400000 */
.L_x_14:
[----:B------:R-:W-:Y:S01]  /*01e0*/  ISETP.NE.AND P0, PT, R10, RZ, PT ;  /* 0x000000ff0a00720c */ /* 0x000fe20003f05270 */
[----:B------:R-:W-:Y:S01]  /*01f0*/  BSSY.RECONVERGENT B0, `(.L_x_4) ;  /* 0x0000059000007945 */ /* 0x000fe20003800200 */
[----:B------:R-:W-:Y:S02]  /*0200*/  IMAD.MOV.U32 R19, RZ, RZ, R7 ;  /* 0x000000ffff137224 */ /* 0x000fe400078e0007 */
[----:B------:R-:W-:-:S09]  /*0210*/  IMAD.MOV.U32 R18, RZ, RZ, R3 ;  /* 0x000000ffff127224 */ /* 0x000fd200078e0003 */
[----:B------:R-:W-:Y:S05]  /*0220*/  @P0 BRA `(.L_x_5) ;  /* 0x0000000400540947 */ /* 0x000fea0003800000 */
[----:B------:R-:W-:Y:S01]  /*0230*/  CS2R R18, SRZ ;  /* 0x0000000000127805 */ /* 0x000fe2000001ff00 */
[----:B------:R-:W0:Y:S01]  /*0240*/  LDCU.64 UR10, c[0x4][URZ] ;  /* 0x01000000ff0a77ac */ /* 0x000e220008000a00 */
[----:B------:R-:W-:Y:S01]  /*0250*/  UMOV UR6, URZ ;  /* 0x000000ff00067c82 */ /* 0x000fe20008000000 */
[----:B------:R-:W-:-:S05]  /*0260*/  UMOV UR5, URZ ;  /* 0x000000ff00057c82 */ /* 0x000fca0008000000 */
.L_x_6:
[----:B0-----:R-:W-:Y:S02]  /*0270*/  IMAD.U32 R15, RZ, RZ, UR11 ;  /* 0x0000000bff0f7e24 */ /* 0x001fe4000f8e00ff */
[----:B------:R-:W-:-:S05]  /*0280*/  IMAD.U32 R14, RZ, RZ, UR10 ;  /* 0x0000000aff0e7e24 */ /* 0x000fca000f8e00ff */
[----:B------:R-:W2:Y:S01]  /*0290*/  LDG.E.CONSTANT R15, desc[UR8][R14.64] ;  /* 0x000000080e0f7981 */ /* 0x000ea2000c1e9900 */
[----:B------:R-:W-:Y:S01]  /*02a0*/  UIADD3 UR5, UPT, UPT, UR5, 0x1, URZ ;  /* 0x0000000105057890 */ /* 0x000fe2000fffe0ff */
[C---:B------:R-:W-:Y:S01]  /*02b0*/  ISETP.EQ.AND P0, PT, R18.reuse, RZ, PT ;  /* 0x000000ff1200720c */ /* 0x040fe20003f02270 */
[----:B------:R-:W-:Y:S01]  /*02c0*/  UIADD3 UR10, UP1, UPT, UR10, 0x4, URZ ;  /* 0x000000040a0a7890 */ /* 0x000fe2000ff3e0ff */
[C---:B------:R-:W-:Y:S01]  /*02d0*/  ISETP.EQ.AND P1, PT, R18.reuse, 0x4, PT ;  /* 0x000000041200780c */ /* 0x040fe20003f22270 */
[----:B------:R-:W-:Y:S01]  /*02e0*/  UISETP.NE.AND UP0, UPT, UR5, 0x6, UPT ;  /* 0x000000060500788c */ /* 0x000fe2000bf05270 */
[C---:B------:R-:W-:Y:S01]  /*02f0*/  ISETP.EQ.AND P3, PT, R18.reuse, 0xc, PT ;  /* 0x0000000c1200780c */ /* 0x040fe20003f62270 */
[----:B------:R-:W-:Y:S01]  /*0300*/  UIADD3.X UR11, UPT, UPT, URZ, UR11, URZ, UP1, !UPT ;  /* 0x0000000bff0b7290 */ /* 0x000fe20008ffe4ff */
[C---:B------:R-:W-:Y:S02]  /*0310*/  ISETP.EQ.AND P4, PT, R18.reuse, 0x10, PT ;  /* 0x000000101200780c */ /* 0x040fe40003f82270 */
[----:B------:R-:W-:Y:S01]  /*0320*/  ISETP.EQ.AND P5, PT, R18, 0x14, PT ;  /* 0x000000141200780c */ /* 0x000fe20003fa2270 */
[----:B--2---:R-:W-:-:S03]  /*0330*/  IMAD.WIDE.U32 R16, R15, R6, RZ ;  /* 0x000000060f107225 */ /* 0x004fc600078e00ff */
[----:B------:R-:W-:-:S04]  /*0340*/  IADD3 R16, P2, PT, R16, R19, RZ ;  /* 0x0000001310107210 */ /* 0x000fc80007f5e0ff */
[----:B------:R-:W-:Y:S01]  /*0350*/  IADD3.X R19, PT, PT, R17, UR6, RZ, P2, !PT ;  /* 0x0000000611137c10 */ /* 0x000fe200097fe4ff */
[--C-:B------:R-:W-:Y:S01]  /*0360*/  @P0 IMAD.MOV.U32 R11, RZ, RZ, R16.reuse ;  /* 0x000000ffff0b0224 */ /* 0x100fe200078e0010 */
[C---:B------:R-:W-:Y:S01]  /*0370*/  ISETP.EQ.AND P2, PT, R18.reuse, 0x8, PT ;  /* 0x000000081200780c */ /* 0x040fe20003f42270 */
[--C-:B------:R-:W-:Y:S01]  /*0380*/  @P3 IMAD.MOV.U32 R20, RZ, RZ, R16.reuse ;  /* 0x000000ffff143224 */ /* 0x100fe200078e0010 */
[----:B------:R-:W-:Y:S01]  /*0390*/  @P1 MOV R12, R16 ;  /* 0x00000010000c1202 */ /* 0x000fe20000000f00 */
[--C-:B------:R-:W-:Y:S02]  /*03a0*/  @P4 IMAD.MOV.U32 R21, RZ, RZ, R16.reuse ;  /* 0x000000ffff154224 */ /* 0x100fe400078e0010 */
[----:B------:R-:W-:Y:S02]  /*03b0*/  @P5 IMAD.MOV.U32 R22, RZ, RZ, R16 ;  /* 0x000000ffff165224 */ /* 0x000fe400078e0010 */
[----:B------:R-:W-:-:S06]  /*03c0*/  VIADD R18, R18, 0x4 ;  /* 0x0000000412127836 */ /* 0x000fcc0000000000 */
[----:B------:R-:W-:Y:S01]  /*03d0*/  @P2 IMAD.MOV.U32 R13, RZ, RZ, R16 ;  /* 0x000000ffff0d2224 */ /* 0x000fe200078e0010 */
[----:B------:R-:W-:Y:S06]  /*03e0*/  BRA.U UP0, `(.L_x_6) ;  /* 0xfffffffd00a07547 */ /* 0x000fec000b83ffff */
[C---:B------:R-:W-:Y:S01]  /*03f0*/  ISETP.EQ.AND P3, PT, R9.reuse, -0x18, PT ;  /* 0xffffffe80900780c */ /* 0x040fe20003f62270 */
[----:B------:R-:W-:Y:S01]  /*0400*/  BSSY.RECONVERGENT B1, `(.L_x_7) ;  /* 0x0000026000017945 */ /* 0x000fe20003800200 */
[C---:B------:R-:W-:Y:S02]  /*0410*/  ISETP.EQ.AND P4, PT, R9.reuse, -0x14, PT ;  /* 0xffffffec0900780c */ /* 0x040fe40003f82270 */
[C---:B------:R-:W-:Y:S02]  /*0420*/  ISETP.EQ.AND P0, PT, R9.reuse, -0x10, PT ;  /* 0xfffffff00900780c */ /* 0x040fe40003f02270 */
[C---:B------:R-:W-:Y:S02]  /*0430*/  ISETP.EQ.AND P1, PT, R9.reuse, -0xc, PT ;  /* 0xfffffff40900780c */ /* 0x040fe40003f22270 */
[----:B------:R-:W-:Y:S02]  /*0440*/  ISETP.EQ.AND P2, PT, R9, -0x8, PT ;  /* 0xfffffff80900780c */ /* 0x000fe40003f42270 */
[----:B------:R-:W-:-:S02]  /*0450*/  ISETP.NE.AND P6, PT, R5, RZ, PT ;  /* 0x000000ff0500720c */ /* 0x000fc40003fc5270 */
[C---:B------:R-:W-:Y:S01]  /*0460*/  ISETP.EQ.AND P5, PT, R9.reuse, 0x4, PT ;  /* 0x000000040900780c */ /* 0x040fe20003fa2270 */
[--C-:B------:R-:W-:Y:S01]  /*0470*/  @P3 IMAD.MOV.U32 R18, RZ, RZ, R11.reuse ;  /* 0x000000ffff123224 */ /* 0x100fe200078e000b */
[C---:B------:R-:W-:Y:S01]  /*0480*/  ISETP.EQ.AND P3, PT, R9.reuse, -0x4, PT ;  /* 0xfffffffc0900780c */ /* 0x040fe20003f62270 */
[----:B------:R-:W-:Y:S02]  /*0490*/  @P4 IMAD.MOV.U32 R14, RZ, RZ, R11 ;  /* 0x000000ffff0e4224 */ /* 0x000fe400078e000b */
[----:B------:R-:W-:Y:S01]  /*04a0*/  @P4 IMAD.MOV.U32 R18, RZ, RZ, R12 ;  /* 0x000000ffff124224 */ /* 0x000fe200078e000c */
[----:B------:R-:W-:Y:S01]  /*04b0*/  ISETP.EQ.AND P4, PT, R9, RZ, PT ;  /* 0x000000ff0900720c */ /* 0x000fe20003f82270 */
[--C-:B------:R-:W-:Y:S01]  /*04c0*/  @P0 IMAD.MOV.U32 R18, RZ, RZ, R13.reuse ;  /* 0x000000ffff120224 */ /* 0x100fe200078e000d */
[----:B------:R-:W-:Y:S01]  /*04d0*/  @P0 MOV R14, R12 ;  /* 0x0000000c000e0202 */ /* 0x000fe20000000f00 */
[----:B------:R-:W-:Y:S02]  /*04e0*/  @P1 IMAD.MOV.U32 R14, RZ, RZ, R13 ;  /* 0x000000ffff0e1224 */ /* 0x000fe400078e000d */
[----:B------:R-:W-:-:S02]  /*04f0*/  @P1 IMAD.MOV.U32 R18, RZ, RZ, R20 ;  /* 0x000000ffff121224 */ /* 0x000fc400078e0014 */
[----:B------:R-:W-:Y:S02]  /*0500*/  @P2 IMAD.MOV.U32 R14, RZ, RZ, R20 ;  /* 0x000000ffff0e2224 */ /* 0x000fe400078e0014 */
[--C-:B------:R-:W-:Y:S02]  /*0510*/  @P2 IMAD.MOV.U32 R18, RZ, RZ, R21.reuse ;  /* 0x000000ffff122224 */ /* 0x100fe400078e0015 */
[----:B------:R-:W-:Y:S02]  /*0520*/  @P3 IMAD.MOV.U32 R14, RZ, RZ, R21 ;  /* 0x000000ffff0e3224 */ /* 0x000fe400078e0015 */
[--C-:B------:R-:W-:Y:S01]  /*0530*/  @P3 IMAD.MOV.U32 R18, RZ, RZ, R22.reuse ;  /* 0x000000ffff123224 */ /* 0x100fe200078e0016 */
[----:B------:R-:W-:Y:S01]  /*0540*/  @P4 MOV R18, R19 ;  /* 0x0000001300124202 */ /* 0x000fe20000000f00 */
[----:B------:R-:W-:Y:S02]  /*0550*/  @P4 IMAD.MOV.U32 R14, RZ, RZ, R22 ;  /* 0x000000ffff0e4224 */ /* 0x000fe400078e0016 */
[----:B------:R-:W-:Y:S01]  /*0560*/  @P5 IMAD.MOV.U32 R14, RZ, RZ, R19 ;  /* 0x000000ffff0e5224 */ /* 0x000fe200078e0013 */
[----:B------:R-:W-:Y:S06]  /*0570*/  @!P6 BRA `(.L_x_8) ;  /* 0x000000000038e947 */ /* 0x000fec0003800000 */
[----:B------:R-:W-:Y:S01]  /*0580*/  @P0 IMAD.MOV.U32 R17, RZ, RZ, R11 ;  /* 0x000000ffff110224 */ /* 0x000fe200078e000b */
[----:B------:R-:W-:Y:S01]  /*0590*/  ISETP.EQ.AND P0, PT, R9, 0x8, PT ;  /* 0x000000080900780c */ /* 0x000fe20003f02270 */
[----:B------:R-:W-:Y:S01]  /*05a0*/  @P1 IMAD.MOV.U32 R17, RZ, RZ, R12 ;  /* 0x000000ffff111224 */ /* 0x000fe200078e000c */
[-C--:B------:R-:W-:Y:S01]  /*05b0*/  SHF.L.U32 R16, R14, R5.reuse, RZ ;  /* 0x000000050e107219 */ /* 0x080fe200000006ff */
[----:B------:R-:W-:Y:S01]  /*05c0*/  @P2 IMAD.MOV.U32 R17, RZ, RZ, R13 ;  /* 0x000000ffff112224 */ /* 0x000fe200078e000d */
[----:B------:R-:W-:Y:S01]  /*05d0*/  SHF.L.U32 R18, R18, R5, RZ ;  /* 0x0000000512127219 */ /* 0x000fe200000006ff */
[----:B------:R-:W-:Y:S01]  /*05e0*/  @P3 IMAD.MOV.U32 R17, RZ, RZ, R20 ;  /* 0x000000ffff113224 */ /* 0x000fe200078e0014 */
[----:B------:R-:W-:Y:S01]  /*05f0*/  SHF.R.U32.HI R15, RZ, R8, R14 ;  /* 0x00000008ff0f7219 */ /* 0x000fe2000001160e */
[----:B------:R-:W-:Y:S02]  /*0600*/  @P4 IMAD.MOV.U32 R17, RZ, RZ, R21 ;  /* 0x000000ffff114224 */ /* 0x000fe400078e0015 */
[----:B------:R-:W-:Y:S01]  /*0610*/  @P5 IMAD.MOV.U32 R17, RZ, RZ, R22 ;  /* 0x000000ffff115224 */ /* 0x000fe200078e0016 */
[----:B------:R-:W-:-:S03]  /*0620*/  IADD3 R18, PT, PT, R18, R15, RZ ;  /* 0x0000000f12127210 */ /* 0x000fc60007ffe0ff */
[----:B------:R-:W-:-:S05]  /*0630*/  @P0 IMAD.MOV.U32 R17, RZ, RZ, R19 ;  /* 0x000000ffff110224 */ /* 0x000fca00078e0013 */
[----:B------:R-:W-:-:S05]  /*0640*/  SHF.R.U32.HI R17, RZ, R8, R17 ;  /* 0x00000008ff117219 */ /* 0x000fca0000011611 */
[----:B------:R-:W-:-:S07]  /*0650*/  IMAD.IADD R14, R16, 0x1, R17 ;  /* 0x00000001100e7824 */ /* 0x000fce00078e0211 */
.L_x_8:
[----:B------:R-:W-:Y:S05]  /*0660*/  BSYNC.RECONVERGENT B1 ;  /* 0x0000000000017941 */ /* 0x000fea0003800200 */
.L_x_7:
[C---:B------:R-:W-:Y:S01]  /*0670*/  SHF.L.W.U32.HI R19, R14.reuse, 0x2, R18 ;  /* 0x000000020e137819 */ /* 0x040fe20000010e12 */
[----:B------:R-:W-:Y:S01]  /*0680*/  IMAD.SHL.U32 R14, R14, 0x4, RZ ;  /* 0x000000040e0e7824 */ /* 0x000fe200078e00ff */
[----:B------:R-:W-:Y:S01]  /*0690*/  UMOV UR6, 0x54442d19 ;  /* 0x54442d1900067882 */ /* 0x000fe20000000000 */
[----:B------:R-:W-:Y:S01]  /*06a0*/  UMOV UR7, 0x3bf921fb ;  /* 0x3bf921fb00077882 */ /* 0x000fe20000000000 */
[----:B------:R-:W-:Y:S02]  /*06b0*/  SHF.R.S32.HI R15, RZ, 0x1f, R19 ;  /* 0x0000001fff0f7819 */ /* 0x000fe40000011413 */
[----:B------:R-:W-:Y:S02]  /*06c0*/  ISETP.GE.AND P0, PT, R2, RZ, PT ;  /* 0x000000ff0200720c */ /* 0x000fe40003f06270 */
[C---:B------:R-:W-:Y:S02]  /*06d0*/  LOP3.LUT R14, R15.reuse, R14, RZ, 0x3c, !PT ;  /* 0x0000000e0f0e7212 */ /* 0x040fe400078e3cff */
[----:B------:R-:W-:-:S02]  /*06e0*/  LOP3.LUT R15, R15, R19, RZ, 0x3c, !PT ;  /* 0x000000130f0f7212 */ /* 0x000fc400078e3cff */
[----:B------:R-:W-:Y:S02]  /*06f0*/  SHF.R.U32.HI R18, RZ, 0x1e, R18 ;  /* 0x0000001eff127819 */ /* 0x000fe40000011612 */
[C---:B------:R-:W-:Y:S02]  /*0700*/  LOP3.LUT R23, R19.reuse, R2, RZ, 0x3c, !PT ;  /* 0x0000000213177212 */ /* 0x040fe400078e3cff */
[----:B------:R-:W0:Y:S01]  /*0710*/  I2F.F64.S64 R14, R14 ;  /* 0x0000000e000e7312 */ /* 0x000e220000301c00 */
[----:B------:R-:W-:Y:S02]  /*0720*/  LEA.HI R19, R19, R18, RZ, 0x1 ;  /* 0x0000001213137211 */ /* 0x000fe400078f08ff */
[----:B------:R-:W-:-:S03]  /*0730*/  ISETP.GE.AND P1, PT, R23, RZ, PT ;  /* 0x000000ff1700720c */ /* 0x000fc60003f26270 */
[----:B------:R-:W-:Y:S01]  /*0740*/  @!P0 IMAD.MOV R19, RZ, RZ, -R19 ;  /* 0x000000ffff138224 */ /* 0x000fe200078e0a13 */
[----:B0-----:R-:W-:-:S10]  /*0750*/  DMUL R16, R14, UR6 ;  /* 0x000000060e107c28 */ /* 0x001fd40008000000 */
[----:B------:R-:W0:Y:S02]  /*0760*/  F2F.F32.F64 R16, R16 ;  /* 0x0000001000107310 */ /* 0x000e240000301000 */
[----:B0-----:R-:W-:-:S07]  /*0770*/  FSEL R18, -R16, R16, !P1 ;  /* 0x0000001010127208 */ /* 0x001fce0004800100 */
.L_x_5:
[----:B------:R-:W-:Y:S05]  /*0780*/  BSYNC.RECONVERGENT B0 ;  /* 0x0000000000007941 */ /* 0x000fea0003800200 */
.L_x_4:
[----:B------:R-:W-:Y:S02]  /*0790*/  IMAD.MOV.U32 R15, RZ, RZ, 0x37cbac00 ;  /* 0x37cbac00ff0f7424 */ /* 0x000fe400078e00ff */
[----:B------:R-:W-:Y:S01]  /*07a0*/  FMUL R14, R18, R18 ;  /* 0x00000012120e7220 */ /* 0x000fe20000400000 */
[C---:B------:R-:W-:Y:S01]  /*07b0*/  LOP3.LUT R16, R19.reuse, 0x1, RZ, 0xc0, !PT ;  /* 0x0000000113107812 */ /* 0x040fe200078ec0ff */
[----:B------:R-:W-:Y:S01]  /*07c0*/  IMAD.MOV.U32 R17, RZ, RZ, 0x3d2aaabb ;  /* 0x3d2aaabbff117424 */ /* 0x000fe200078e00ff */
[----:B------:R-:W-:Y:S01]  /*07d0*/  ISETP.NE.AND P2, PT, R10, RZ, PT ;  /* 0x000000ff0a00720c */ /* 0x000fe20003f45270 */
[----:B------:R-:W-:Y:S01]  /*07e0*/  FFMA R15, R14, R15, -0.0013887860113754868507 ;  /* 0xbab607ed0e0f7423 */ /* 0x000fe2000000000f */
[----:B------:R-:W-:Y:S01]  /*07f0*/  ISETP.NE.U32.AND P0, PT, R16, 0x1, PT ;  /* 0x000000011000780c */ /* 0x000fe20003f05070 */
[----:B------:R-:W-:Y:S01]  /*0800*/  IMAD.MOV.U32 R23, RZ, RZ, 0x3effffff ;  /* 0x3effffffff177424 */ /* 0x000fe200078e00ff */
[----:B------:R-:W-:Y:S01]  /*0810*/  LOP3.LUT P1, RZ, R19, 0x2, RZ, 0xc0, !PT ;  /* 0x0000000213ff7812 */ /* 0x000fe2000782c0ff */
[----:B------:R-:W-:Y:S01]  /*0820*/  BSSY.RECONVERGENT B0, `(.L_x_9) ;  /* 0x000005f000007945 */ /* 0x000fe20003800200 */
[----:B------:R-:W-:Y:S01]  /*0830*/  FSEL R15, R15, -0.00019574658654164522886, !P0 ;  /* 0xb94d41530f0f7808 */ /* 0x000fe20004000000 */
[----:B------:R-:W-:Y:S01]  /*0840*/  IMAD.MOV.U32 R19, RZ, RZ, R7 ;  /* 0x000000ffff137224 */ /* 0x000fe200078e0007 */
[----:B------:R-:W-:-:S02]  /*0850*/  FSEL R17, R17, 0.0083327032625675201416, !P0 ;  /* 0x3c0885e411117808 */ /* 0x000fc40004000000 */
[----:B------:R-:W-:Y:S02]  /*0860*/  FSEL R25, R18, 1, P0 ;  /* 0x3f80000012197808 */ /* 0x000fe40000000000 */
[----:B------:R-:W-:Y:S01]  /*0870*/  FSEL R18, -R23, -0.16666662693023681641, !P0 ;  /* 0xbe2aaaa817127808 */ /* 0x000fe20004000100 */
[C---:B------:R-:W-:Y:S02]  /*0880*/  FFMA R15, R14.reuse, R15, R17 ;  /* 0x0000000f0e0f7223 */ /* 0x040fe40000000011 */
[C---:B------:R-:W-:Y:S02]  /*0890*/  FFMA R16, R14.reuse, R25, RZ ;  /* 0x000000190e107223 */ /* 0x040fe400000000ff */
[----:B------:R-:W-:Y:S01]  /*08a0*/  FFMA R15, R14, R15, R18 ;  /* 0x0000000f0e0f7223 */ /* 0x000fe20000000012 */
[----:B------:R-:W-:-:S03]  /*08b0*/  MOV R18, R3 ;  /* 0x0000000300127202 */ /* 0x000fc60000000f00 */
[----:B------:R-:W-:-:S04]  /*08c0*/  FFMA R25, R16, R15, R25 ;  /* 0x0000000f10197223 */ /* 0x000fc80000000019 */
[----:B------:R-:W-:Y:S01]  /*08d0*/  @P1 FADD R25, RZ, -R25 ;  /* 0x80000019ff191221 */ /* 0x000fe20000000000 */
[----:B------:R-:W-:Y:S06]  /*08e0*/  @P2 BRA `(.L_x_10) ;  /* 0x0000000400482947 */ /* 0x000fec0003800000 */
[----:B------:R-:W0:Y:S01]  /*08f0*/  LDC.64 R14, c[0x4][RZ] ;  /* 0x01000000ff0e7b82 */ /* 0x000e220000000a00 */
[----:B------:R-:W-:Y:S01]  /*0900*/  IMAD.MOV.U32 R27, RZ, RZ, RZ ;  /* 0x000000ffff1b7224 */ /* 0x000fe200078e00ff */
[----:B------:R-:W-:Y:S01]  /*0910*/  UMOV UR5, URZ ;  /* 0x000000ff00057c82 */ /* 0x000fe20008000000 */
[----:B------:R-:W-:-:S07]  /*0920*/  IMAD.MOV.U32 R29, RZ, RZ, RZ ;  /* 0x000000ffff1d7224 */ /* 0x000fce00078e00ff */
.L_x_11:
[----:B0-----:R-:W-:-:S06]  /*0930*/  IMAD.WIDE.U32 R16, R29, 0x4, R14 ;  /* 0x000000041d107825 */ /* 0x001fcc00078e000e */
[----:B------:R-:W2:Y:S01]  /*0940*/  LDG.E.CONSTANT R17, desc[UR8][R16.64] ;  /* 0x0000000810117981 */ /* 0x000ea2000c1e9900 */
[C---:B------:R-:W-:Y:S02]  /*0950*/  IMAD.SHL.U32 R24, R29.reuse, 0x4, RZ ;  /* 0x000000041d187824 */ /* 0x040fe400078e00ff */
[----:B------:R-:W-:-:S03]  /*0960*/  VIADD R29, R29, 0x1 ;  /* 0x000000011d1d7836 */ /* 0x000fc60000000000 */
[C---:B------:R-:W-:Y:S02]  /*0970*/  ISETP.EQ.AND P5, PT, R24.reuse, RZ, PT ;  /* 0x000000ff1800720c */ /* 0x040fe40003fa2270 */
[C---:B------:R-:W-:Y:S02]  /*0980*/  ISETP.EQ.AND P4, PT, R24.reuse, 0x4, PT ;  /* 0x000000041800780c */ /* 0x040fe40003f82270 */
[C---:B------:R-:W-:Y:S02]  /*0990*/  ISETP.EQ.AND P3, PT, R24.reuse, 0x8, PT ;  /* 0x000000081800780c */ /* 0x040fe40003f62270 */
[C---:B------:R-:W-:Y:S02]  /*09a0*/  ISETP.EQ.AND P2, PT, R24.reuse, 0xc, PT ;  /* 0x0000000c1800780c */ /* 0x040fe40003f42270 */
[----:B------:R-:W-:Y:S01]  /*09b0*/  ISETP.EQ.AND P1, PT, R24, 0x10, PT ;  /* 0x000000101800780c */ /* 0x000fe20003f22270 */
[----:B--2---:R-:W-:-:S03]  /*09c0*/  IMAD.WIDE.U32 R18, R17, R6, RZ ;  /* 0x0000000611127225 */ /* 0x004fc600078e00ff */
[----:B------:R-:W-:-:S04]  /*09d0*/  IADD3 R18, P0, PT, R18, R27, RZ ;  /* 0x0000001b12127210 */ /* 0x000fc80007f1e0ff */
[----:B------:R-:W-:Y:S01]  /*09e0*/  IADD3.X R27, PT, PT, R19, UR5, RZ, P0, !PT ;  /* 0x00000005131b7c10 */ /* 0x000fe200087fe4ff */
[--C-:B------:R-:W-:Y:S01]  /*09f0*/  @P5 IMAD.MOV.U32 R11, RZ, RZ, R18.reuse ;  /* 0x000000ffff0b5224 */ /* 0x100fe200078e0012 */
[----:B------:R-:W-:Y:S01]  /*0a00*/  ISETP.NE.AND P5, PT, R29, 0x6, PT ;  /* 0x000000061d00780c */ /* 0x000fe20003fa5270 */
[--C-:B------:R-:W-:Y:S01]  /*0a10*/  @P4 IMAD.MOV.U32 R12, RZ, RZ, R18.reuse ;  /* 0x000000ffff0c4224 */ /* 0x100fe200078e0012 */
[----:B------:R-:W-:Y:S01]  /*0a20*/  ISETP.EQ.AND P0, PT, R24, 0x14, PT ;  /* 0x000000141800780c */ /* 0x000fe20003f02270 */
[--C-:B------:R-:W-:Y:S01]  /*0a30*/  @P3 IMAD.MOV.U32 R13, RZ, RZ, R18.reuse ;  /* 0x000000ffff0d3224 */ /* 0x100fe200078e0012 */
[----:B------:R-:W-:Y:S01]  /*0a40*/  @P2 MOV R20, R18 ;  /* 0x0000001200142202 */ /* 0x000fe20000000f00 */
[----:B------:R-:W-:-:S10]  /*0a50*/  @P1 IMAD.MOV.U32 R21, RZ, RZ, R18 ;  /* 0x000000ffff151224 */ /* 0x000fd400078e0012 */
[----:B------:R-:W-:Y:S01]  /*0a60*/  @P0 IMAD.MOV.U32 R22, RZ, RZ, R18 ;  /* 0x000000ffff160224 */ /* 0x000fe200078e0012 */
[----:B------:R-:W-:Y:S06]  /*0a70*/  @P5 BRA `(.L_x_11) ;  /* 0xfffffffc00ac5947 */ /* 0x000fec000383ffff */
        /* <DEDUP_REMOVED lines=11> */
[--C-:B------:R-:W-:Y:S01]  /*0b30*/  @P4 IMAD.MOV.U32 R18, RZ, RZ, R12.reuse ;  /* 0x000000ffff124224 */ /* 0x100fe200078e000c */
[----:B------:R-:W-:Y:S01]  /*0b40*/  ISETP.EQ.AND P4, PT, R9, RZ, PT ;  /* 0x000000ff0900720c */ /* 0x000fe20003f82270 */
[----:B------:R-:W-:Y:S01]  /*0b50*/  @P0 IMAD.MOV.U32 R14, RZ, RZ, R12 ;  /* 0x000000ffff0e0224 */ /* 0x000fe200078e000c */
[----:B------:R-:W-:Y:S01]  /*0b60*/  @P1 MOV R14, R13 ;  /* 0x0000000d000e1202 */ /* 0x000fe20000000f00 */
[----:B------:R-:W-:Y:S02]  /*0b70*/  @P0 IMAD.MOV.U32 R18, RZ, RZ, R13 ;  /* 0x000000ffff120224 */ /* 0x000fe400078e000d */
[----:B------:R-:W-:-:S02]  /*0b80*/  @P1 IMAD.MOV.U32 R18, RZ, RZ, R20 ;  /* 0x000000ffff121224 */ /* 0x000fc400078e0014 */
[----:B------:R-:W-:Y:S02]  /*0b90*/  @P2 IMAD.MOV.U32 R14, RZ, RZ, R20 ;  /* 0x000000ffff0e2224 */ /* 0x000fe400078e0014 */
[--C-:B------:R-:W-:Y:S02]  /*0ba0*/  @P2 IMAD.MOV.U32 R18, RZ, RZ, R21.reuse ;  /* 0x000000ffff122224 */ /* 0x100fe400078e0015 */
[----:B------:R-:W-:Y:S02]  /*0bb0*/  @P3 IMAD.MOV.U32 R14, RZ, RZ, R21 ;  /* 0x000000ffff0e3224 */ /* 0x000fe400078e0015 */
[--C-:B------:R-:W-:Y:S02]  /*0bc0*/  @P3 IMAD.MOV.U32 R18, RZ, RZ, R22.reuse ;  /* 0x000000ffff123224 */ /* 0x100fe400078e0016 */
[----:B------:R-:W-:Y:S01]  /*0bd0*/  @P4 IMAD.MOV.U32 R14, RZ, RZ, R22 ;  /* 0x000000ffff0e4224 */ /* 0x000fe200078e0016 */
[----:B------:R-:W-:Y:S01]  /*0be0*/  @P5 MOV R14, R27 ;  /* 0x0000001b000e5202 */ /* 0x000fe20000000f00 */
        /* <DEDUP_REMOVED lines=16> */
.L_x_13:
[----:B------:R-:W-:Y:S05]  /*0cf0*/  BSYNC.RECONVERGENT B1 ;  /* 0x0000000000017941 */ /* 0x000fea0003800200 */
.L_x_12:
        /* <DEDUP_REMOVED lines=17> */
.L_x_10:
[----:B------:R-:W-:Y:S05]  /*0e10*/  BSYNC.RECONVERGENT B0 ;  /* 0x0000000000007941 */ /* 0x000fea0003800200 */
.L_x_9:
[----:B------:R-:W-:Y:S02]  /*0e20*/  IMAD.MOV.U32 R14, RZ, RZ, 0x37cbac00 ;  /* 0x37cbac00ff0e7424 */ /* 0x000fe400078e00ff */
[----:B------:R-:W-:Y:S01]  /*0e30*/  FMUL R15, R18, R18 ;  /* 0x00000012120f7220 */ /* 0x000fe20000400000 */
[----:B------:R-:W-:Y:S01]  /*0e40*/  LOP3.LUT R16, R19, 0x1, RZ, 0xc0, !PT ;  /* 0x0000000113107812 */ /* 0x000fe200078ec0ff */
[----:B------:R-:W-:Y:S01]  /*0e50*/  IMAD.MOV.U32 R24, RZ, RZ, 0x3d2aaabb ;  /* 0x3d2aaabbff187424 */ /* 0x000fe200078e00ff */
[----:B------:R-:W-:Y:S01]  /*0e60*/  UIADD3 UR4, UPT, UPT, UR4, 0x1, URZ ;  /* 0x0000000104047890 */ /* 0x000fe2000fffe0ff */
[----:B------:R-:W-:Y:S01]  /*0e70*/  FFMA R14, R15, R14, -0.0013887860113754868507 ;  /* 0xbab607ed0f0e7423 */ /* 0x000fe2000000000e */
[----:B------:R-:W-:Y:S01]  /*0e80*/  ISETP.NE.U32.AND P0, PT, R16, 0x1, PT ;  /* 0x000000011000780c */ /* 0x000fe20003f05070 */
[----:B------:R-:W-:Y:S01]  /*0e90*/  VIADD R17, R19, 0x1 ;  /* 0x0000000113117836 */ /* 0x000fe20000000000 */
[----:B------:R-:W-:Y:S02]  /*0ea0*/  UISETP.NE.AND UP0, UPT, UR4, 0x3e8, UPT ;  /* 0x000003e80400788c */ /* 0x000fe4000bf05270 */
[----:B------:R-:W-:-:S02]  /*0eb0*/  FSEL R16, R14, -0.00019574658654164522886, P0 ;  /* 0xb94d41530e107808 */ /* 0x000fc40000000000 */
[----:B------:R-:W-:Y:S02]  /*0ec0*/  FSEL R24, R24, 0.0083327032625675201416, P0 ;  /* 0x3c0885e418187808 */ /* 0x000fe40000000000 */
[----:B------:R-:W-:Y:S02]  /*0ed0*/  LOP3.LUT P1, RZ, R17, 0x2, RZ, 0xc0, !PT ;  /* 0x0000000211ff7812 */ /* 0x000fe4000782c0ff */
[----:B------:R-:W-:Y:S01]  /*0ee0*/  FSEL R14, R18, 1, !P0 ;  /* 0x3f800000120e7808 */ /* 0x000fe20004000000 */
[----:B------:R-:W-:Y:S01]  /*0ef0*/  FFMA R16, R15, R16, R24 ;  /* 0x000000100f107223 */ /* 0x000fe20000000018 */
[----:B------:R-:W-:-:S03]  /*0f00*/  FSEL R23, -R23, -0.16666662693023681641, P0 ;  /* 0xbe2aaaa817177808 */ /* 0x000fc60000000100 */
[C---:B------:R-:W-:Y:S02]  /*0f10*/  FFMA R17, R15.reuse, R14, RZ ;  /* 0x0000000e0f117223 */ /* 0x040fe400000000ff */
[----:B------:R-:W-:-:S04]  /*0f20*/  FFMA R16, R15, R16, R23 ;  /* 0x000000100f107223 */ /* 0x000fc80000000017 */
[----:B------:R-:W-:-:S04]  /*0f30*/  FFMA R14, R17, R16, R14 ;  /* 0x00000010110e7223 */ /* 0x000fc8000000000e */
[----:B------:R-:W-:-:S04]  /*0f40*/  @P1 FADD R14, RZ, -R14 ;  /* 0x8000000eff0e1221 */ /* 0x000fc80000000000 */
[----:B------:R-:W-:Y:S01]  /*0f50*/  FFMA R4, R25, R14, R4 ;  /* 0x0000000e19047223 */ /* 0x000fe20000000004 */
[----:B------:R-:W-:Y:S06]  /*0f60*/  BRA.U UP0, `(.L_x_14) ;  /* 0xfffffff1009c7547 */ /* 0x000fec000b83ffff */
[----:B------:R-:W0:Y:S02]  /*0f70*/  LDC.64 R2, c[0x0][0x380] ;  /* 0x0000e000ff027b82 */ /* 0x000e240000000a00 */
[----:B0-----:R-:W-:-:S05]  /*0f80*/  IMAD.WIDE R2, R0, 0x4, R2 ;  /* 0x0000000400027825 */ /* 0x001fca00078e0202 */
[----:B------:R-:W-:Y:S01]  /*0f90*/  STG.E desc[UR8][R2.64], R4 ;  /* 0x0000000402007986 */ /* 0x000fe2000c101908 */
[----:B------:R-:W-:Y:S05]  /*0fa0*/  EXIT ;  /* 0x000000000000794d */ /* 0x000fea0003800000 */
.L_x_15:
        /* <DEDUP_REMOVED lines=13> */
.L_x_19:


//--------------------- .nv.global.init           --------------------------
	.section	.nv.global.init,"aw",@progbits
	.align	4
.nv.global.init:
	.type		__cudart_i2opi_f,@object
	.size		__cudart_i2opi_f,(.L_0 - __cudart_i2opi_f)
__cudart_i2opi_f:
        /*0000*/ 	.byte	0x41, 0x90, 0x43, 0x3c, 0x99, 0x95, 0x62, 0xdb, 0xc0, 0xdd, 0x34, 0xf5, 0xd1, 0x57, 0x27, 0xfc
        /*0010*/ 	.byte	0x29, 0x15, 0x44, 0x4e, 0x6e, 0x83, 0xf9, 0xa2
.L_0:


//--------------------- .nv.shared.reserved.0     --------------------------
	.section	.nv.shared.reserved.0,"aw",@nobits
	.weak		__nv_reservedSMEM_offset_0_alias
	.size		__nv_reservedSMEM_offset_0_alias, 0, 64
	.other		__nv_reservedSMEM_offset_0_alias,@"STO_CUDA_RESERVED_SHARED STV_DEFAULT"
__nv_reservedSMEM_offset_0_alias:
	.zero		0
	.zero		64


//--------------------- .nv.constant0._Z13atomic_stressPf --------------------------
	.section	.nv.constant0._Z13atomic_stressPf,"a",@progbits
	.sectionflags	@""
	.align	4
.nv.constant0._Z13atomic_stressPf:
	.zero		904


//--------------------- .nv.constant0._Z9xu_stressPf --------------------------
	.section	.nv.constant0._Z9xu_stressPf,"a",@progbits
	.sectionflags	@""
	.align	4
.nv.constant0._Z9xu_stressPf:
	.zero		904


//--------------------- .nv.constant0._Z13memory_stressPf --------------------------
	.section	.nv.constant0._Z13memory_stressPf,"a",@progbits
	.sectionflags	@""
	.align	4
.nv.constant0._Z13memory_stressPf:
	.zero		904


//--------------------- .nv.constant0._Z14compute_stressPf --------------------------
	.section	.nv.constant0._Z14compute_stressPf,"a",@progbits
	.sectionflags	@""
	.align	4
.nv.constant0._Z14compute_stressPf:
	.zero		904


//--------------------- SYMBOLS --------------------------

	.type		.nv.reservedSmem.offset0,@object
	.size		.nv.reservedSmem.offset0,0x4
